	.target	sm_100a

	.elftype	@"ET_EXEC"


//--------------------- .note.nv.tkinfo           --------------------------
	.section	.note.nv.tkinfo,"",@"SHT_NOTE"
	.sectionflags	@"SHF_NOTE_NV_TKINFO"
	.tkinfo
        /*0018*/ 	.word	0x00000002
        /*0030*/ 	.string	""
        /*0030*/ 	.string	"ptxas"
        /*0030*/ 	.string	"Cuda compilation tools, release 13.0, V13.0.88"
        /*0030*/ 	.string	"Build cuda_13.0.r13.0/compiler.36424714_0"
        /*0030*/ 	.string	"-arch sm_100a -m 64 "



//--------------------- .note.nv.cuinfo           --------------------------
	.section	.note.nv.cuinfo,"",@"SHT_NOTE"
	.sectionflags	@"SHF_NOTE_NV_CUINFO"
        /*0018*/ 	.short	0x0002
        /*001a*/ 	.short	0x0064
        /*001c*/ 	.short	0x0082
	.zero		2


//--------------------- .nv.info                  --------------------------
	.section	.nv.info,"",@"SHT_CUDA_INFO"
	.align	4


	//----- nvinfo : EIATTR_REGCOUNT
	.align		4
        /*0000*/ 	.byte	0x04, 0x2f
        /*0002*/ 	.short	(.L_19 - .L_18)
	.align		4
.L_18:
        /*0004*/ 	.word	index@(_ZN7cutlass13device_kernelINS_4gemm6kernel13GemmUniversalIN4cute5tupleIJiiiiEEENS1_10collective13CollectiveMmaINS1_35MainloopSm100TmaUmmaWarpSpecializedILi3ELi2ELi4ENS5_IJNS4_1CILi1EEESB_SB_EEEEENS5_IJNSA_ILi128EEESE_SE_EEENS_6half_tENS5_IJlSB_lEEESG_SH_NS4_8TiledMMAINS4_8MMA_AtomIJNS4_20SM100_MMA_F16BF16_SSISG_SG_fLi128ELi128ELNS4_4UMMA5MajorE0ELSM_0ELNSL_7ScaleInE0ELSN_0EEEEEENS4_6LayoutISC_NS5_IJNSA_ILi0EEESR_SR_EEEEENS5_IJNS4_10UnderscoreESU_SU_EEEEENS4_13SM90_TMA_LOADENS4_14ComposedLayoutINS4_7SwizzleILi3ELi4ELi3EEENS4_18smem_ptr_flag_bitsILi16EEENSQ_INS5_IJNSA_ILi8EEENSA_ILi64EEEEEENS5_IJS14_SB_EEEEEEEvNS4_8identityESX_S18_vS19_EENS_8epilogue10collective18CollectiveEpilogueINS1B_23Sm100TmaWarpSpecializedILi4ELi2ELi32ELb1ELb0EEEJSF_NS5_IJNSQ_ISE_SB_EENSQ_INSA_ILi32EEESB_EEEEESG_SH_SG_SH_NS1B_6fusion15FusionCallbacksIS1F_NS1K_17LinearCombinationISG_fSG_fLNS_15FloatRoundStyleE2EEESF_S1J_JEEENS4_5SM1004TMEM4LOAD26SM100_TMEM_LOAD_32dp32b32xESX_NSY_INSZ_ILi2ELi4ELi3EEES12_NSQ_INS5_IJS13_S1H_EEENS5_IJS1H_SB_EEEEEEENS4_39AutoVectorizingCopyWithAssumedAlignmentILi128EEENS4_14SM90_TMA_STOREES1Y_S20_S20_EEEvvEEEEvNT_6ParamsE)
        /*0008*/ 	.word	0x0000006e


	//----- nvinfo : EIATTR_FRAME_SIZE
	.align		4
.L_19:
        /*000c*/ 	.byte	0x04, 0x11
        /*000e*/ 	.short	(.L_21 - .L_20)
	.align		4
.L_20:
        /*0010*/ 	.word	index@($__internal_2_$__cuda_sm10x_tcgen05_guardrail_trap_unallocated_columns_being_dealloced)
        /*0014*/ 	.word	0x00000000


	//----- nvinfo : EIATTR_FRAME_SIZE
	.align		4
.L_21:
        /*0018*/ 	.byte	0x04, 0x11
        /*001a*/ 	.short	(.L_23 - .L_22)
	.align		4
.L_22:
        /*001c*/ 	.word	index@($__internal_1_$__cuda_sm10x_tcgen05_guardrail_trap_phase_invalid_during_alloc)
        /*0020*/ 	.word	0x00000000


	//----- nvinfo : EIATTR_FRAME_SIZE
	.align		4
.L_23:
        /*0024*/ 	.byte	0x04, 0x11
        /*0026*/ 	.short	(.L_25 - .L_24)
	.align		4
.L_24:
        /*0028*/ 	.word	index@($__internal_0_$__cuda_sm10x_tcgen05_guardrail_trap_col_being_dealloced_not_returned_by_alloc)
        /*002c*/ 	.word	0x00000000


	//----- nvinfo : EIATTR_FRAME_SIZE
	.align		4
.L_25:
        /*0030*/ 	.byte	0x04, 0x11
        /*0032*/ 	.short	(.L_27 - .L_26)
	.align		4
.L_26:
        /*0034*/ 	.word	index@(_ZN7cutlass13device_kernelINS_4gemm6kernel13GemmUniversalIN4cute5tupleIJiiiiEEENS1_10collective13CollectiveMmaINS1_35MainloopSm100TmaUmmaWarpSpecializedILi3ELi2ELi4ENS5_IJNS4_1CILi1EEESB_SB_EEEEENS5_IJNSA_ILi128EEESE_SE_EEENS_6half_tENS5_IJlSB_lEEESG_SH_NS4_8TiledMMAINS4_8MMA_AtomIJNS4_20SM100_MMA_F16BF16_SSISG_SG_fLi128ELi128ELNS4_4UMMA5MajorE0ELSM_0ELNSL_7ScaleInE0ELSN_0EEEEEENS4_6LayoutISC_NS5_IJNSA_ILi0EEESR_SR_EEEEENS5_IJNS4_10UnderscoreESU_SU_EEEEENS4_13SM90_TMA_LOADENS4_14ComposedLayoutINS4_7SwizzleILi3ELi4ELi3EEENS4_18smem_ptr_flag_bitsILi16EEENSQ_INS5_IJNSA_ILi8EEENSA_ILi64EEEEEENS5_IJS14_SB_EEEEEEEvNS4_8identityESX_S18_vS19_EENS_8epilogue10collective18CollectiveEpilogueINS1B_23Sm100TmaWarpSpecializedILi4ELi2ELi32ELb1ELb0EEEJSF_NS5_IJNSQ_ISE_SB_EENSQ_INSA_ILi32EEESB_EEEEESG_SH_SG_SH_NS1B_6fusion15FusionCallbacksIS1F_NS1K_17LinearCombinationISG_fSG_fLNS_15FloatRoundStyleE2EEESF_S1J_JEEENS4_5SM1004TMEM4LOAD26SM100_TMEM_LOAD_32dp32b32xESX_NSY_INSZ_ILi2ELi4ELi3EEES12_NSQ_INS5_IJS13_S1H_EEENS5_IJS1H_SB_EEEEEEENS4_39AutoVectorizingCopyWithAssumedAlignmentILi128EEENS4_14SM90_TMA_STOREES1Y_S20_S20_EEEvvEEEEvNT_6ParamsE)
        /*0038*/ 	.word	0x00000000


	//----- nvinfo : EIATTR_MIN_STACK_SIZE
	.align		4
.L_27:
        /*003c*/ 	.byte	0x04, 0x12
        /*003e*/ 	.short	(.L_29 - .L_28)
	.align		4
.L_28:
        /*0040*/ 	.word	index@(_ZN7cutlass13device_kernelINS_4gemm6kernel13GemmUniversalIN4cute5tupleIJiiiiEEENS1_10collective13CollectiveMmaINS1_35MainloopSm100TmaUmmaWarpSpecializedILi3ELi2ELi4ENS5_IJNS4_1CILi1EEESB_SB_EEEEENS5_IJNSA_ILi128EEESE_SE_EEENS_6half_tENS5_IJlSB_lEEESG_SH_NS4_8TiledMMAINS4_8MMA_AtomIJNS4_20SM100_MMA_F16BF16_SSISG_SG_fLi128ELi128ELNS4_4UMMA5MajorE0ELSM_0ELNSL_7ScaleInE0ELSN_0EEEEEENS4_6LayoutISC_NS5_IJNSA_ILi0EEESR_SR_EEEEENS5_IJNS4_10UnderscoreESU_SU_EEEEENS4_13SM90_TMA_LOADENS4_14ComposedLayoutINS4_7SwizzleILi3ELi4ELi3EEENS4_18smem_ptr_flag_bitsILi16EEENSQ_INS5_IJNSA_ILi8EEENSA_ILi64EEEEEENS5_IJS14_SB_EEEEEEEvNS4_8identityESX_S18_vS19_EENS_8epilogue10collective18CollectiveEpilogueINS1B_23Sm100TmaWarpSpecializedILi4ELi2ELi32ELb1ELb0EEEJSF_NS5_IJNSQ_ISE_SB_EENSQ_INSA_ILi32EEESB_EEEEESG_SH_SG_SH_NS1B_6fusion15FusionCallbacksIS1F_NS1K_17LinearCombinationISG_fSG_fLNS_15FloatRoundStyleE2EEESF_S1J_JEEENS4_5SM1004TMEM4LOAD26SM100_TMEM_LOAD_32dp32b32xESX_NSY_INSZ_ILi2ELi4ELi3EEES12_NSQ_INS5_IJS13_S1H_EEENS5_IJS1H_SB_EEEEEEENS4_39AutoVectorizingCopyWithAssumedAlignmentILi128EEENS4_14SM90_TMA_STOREES1Y_S20_S20_EEEvvEEEEvNT_6ParamsE)
        /*0044*/ 	.word	0x00000000
.L_29:


//--------------------- .nv.compat                --------------------------
	.section	.nv.compat,"",@"SHT_CUDA_COMPAT_INFO"
	.align	4
        /*0000*/ 	.byte	0x02, 0x09, 0x01, 0x00, 0x02, 0x02, 0x02, 0x00, 0x02, 0x05, 0x05, 0x00, 0x03, 0x07, 0x01, 0x01
        /*0010*/ 	.byte	0x02, 0x03, 0x01, 0x00, 0x02, 0x06, 0x01, 0x00, 0x04, 0x0b, 0x08, 0x00, 0x09, 0x00, 0x00, 0x00
        /*0020*/ 	.byte	0x00, 0x00, 0x00, 0x00


//--------------------- .nv.info._ZN7cutlass13device_kernelINS_4gemm6kernel13GemmUniversalIN4cute5tupleIJiiiiEEENS1_10collective13CollectiveMmaINS1_35MainloopSm100TmaUmmaWarpSpecializedILi3ELi2ELi4ENS5_IJNS4_1CILi1EEESB_SB_EEEEENS5_IJNSA_ILi128EEESE_SE_EEENS_6half_tENS5_IJlSB_lEEESG_SH_NS4_8TiledMMAINS4_8MMA_AtomIJNS4_20SM100_MMA_F16BF16_SSISG_SG_fLi128ELi128ELNS4_4UMMA5MajorE0ELSM_0ELNSL_7ScaleInE0ELSN_0EEEEEENS4_6LayoutISC_NS5_IJNSA_ILi0EEESR_SR_EEEEENS5_IJNS4_10UnderscoreESU_SU_EEEEENS4_13SM90_TMA_LOADENS4_14ComposedLayoutINS4_7SwizzleILi3ELi4ELi3EEENS4_18smem_ptr_flag_bitsILi16EEENSQ_INS5_IJNSA_ILi8EEENSA_ILi64EEEEEENS5_IJS14_SB_EEEEEEEvNS4_8identityESX_S18_vS19_EENS_8epilogue10collective18CollectiveEpilogueINS1B_23Sm100TmaWarpSpecializedILi4ELi2ELi32ELb1ELb0EEEJSF_NS5_IJNSQ_ISE_SB_EENSQ_INSA_ILi32EEESB_EEEEESG_SH_SG_SH_NS1B_6fusion15FusionCallbacksIS1F_NS1K_17LinearCombinationISG_fSG_fLNS_15FloatRoundStyleE2EEESF_S1J_JEEENS4_5SM1004TMEM4LOAD26SM100_TMEM_LOAD_32dp32b32xESX_NSY_INSZ_ILi2ELi4ELi3EEES12_NSQ_INS5_IJS13_S1H_EEENS5_IJS1H_SB_EEEEEEENS4_39AutoVectorizingCopyWithAssumedAlignmentILi128EEENS4_14SM90_TMA_STOREES1Y_S20_S20_EEEvvEEEEvNT_6ParamsE --------------------------
	.section	.nv.info._ZN7cutlass13device_kernelINS_4gemm6kernel13GemmUniversalIN4cute5tupleIJiiiiEEENS1_10collective13CollectiveMmaINS1_35MainloopSm100TmaUmmaWarpSpecializedILi3ELi2ELi4ENS5_IJNS4_1CILi1EEESB_SB_EEEEENS5_IJNSA_ILi128EEESE_SE_EEENS_6half_tENS5_IJlSB_lEEESG_SH_NS4_8TiledMMAINS4_8MMA_AtomIJNS4_20SM100_MMA_F16BF16_SSISG_SG_fLi128ELi128ELNS4_4UMMA5MajorE0ELSM_0ELNSL_7ScaleInE0ELSN_0EEEEEENS4_6LayoutISC_NS5_IJNSA_ILi0EEESR_SR_EEEEENS5_IJNS4_10UnderscoreESU_SU_EEEEENS4_13SM90_TMA_LOADENS4_14ComposedLayoutINS4_7SwizzleILi3ELi4ELi3EEENS4_18smem_ptr_flag_bitsILi16EEENSQ_INS5_IJNSA_ILi8EEENSA_ILi64EEEEEENS5_IJS14_SB_EEEEEEEvNS4_8identityESX_S18_vS19_EENS_8epilogue10collective18CollectiveEpilogueINS1B_23Sm100TmaWarpSpecializedILi4ELi2ELi32ELb1ELb0EEEJSF_NS5_IJNSQ_ISE_SB_EENSQ_INSA_ILi32EEESB_EEEEESG_SH_SG_SH_NS1B_6fusion15FusionCallbacksIS1F_NS1K_17LinearCombinationISG_fSG_fLNS_15FloatRoundStyleE2EEESF_S1J_JEEENS4_5SM1004TMEM4LOAD26SM100_TMEM_LOAD_32dp32b32xESX_NSY_INSZ_ILi2ELi4ELi3EEES12_NSQ_INS5_IJS13_S1H_EEENS5_IJS1H_SB_EEEEEEENS4_39AutoVectorizingCopyWithAssumedAlignmentILi128EEENS4_14SM90_TMA_STOREES1Y_S20_S20_EEEvvEEEEvNT_6ParamsE,"",@"SHT_CUDA_INFO"
	.sectionflags	@""
	.align	4


	//----- nvinfo : EIATTR_CUDA_API_VERSION
	.align		4
        /*0000*/ 	.byte	0x04, 0x37
        /*0002*/ 	.short	(.L_31 - .L_30)
.L_30:
        /*0004*/ 	.word	0x00000082


	//----- nvinfo : EIATTR_KPARAM_INFO
	.align		4
.L_31:
        /*0008*/ 	.byte	0x04, 0x17
        /*000a*/ 	.short	(.L_33 - .L_32)
.L_32:
        /*000c*/ 	.word	0x00000000
        /*0010*/ 	.short	0x0000
        /*0012*/ 	.short	0x0000
        /*0014*/ 	.byte	0x00, 0xf0, 0x01, 0x20


	//----- nvinfo : EIATTR_AT_ENTRY_FRAGMENTS
	.align		4
.L_33:
        /*0018*/ 	.byte	0x04, 0x4f
        /*001a*/ 	.short	(.L_35 - .L_34)


	//   ....[0]....
.L_34:
        /*001c*/ 	.word	0x00000006


	//----- nvinfo : EIATTR_RESERVED_SMEM_USED
	.align		4
.L_35:
        /*0020*/ 	.byte	0x01, 0x41
	.zero		2


	//----- nvinfo : EIATTR_SPARSE_MMA_MASK
	.align		4
        /*0024*/ 	.byte	0x03, 0x50
        /*0026*/ 	.short	0x0000


	//----- nvinfo : EIATTR_TCGEN05_1CTA_USED
	.align		4
        /*0028*/ 	.byte	0x01, 0x51
	.zero		2


	//----- nvinfo : EIATTR_MAXREG_COUNT
	.align		4
        /*002c*/ 	.byte	0x03, 0x1b
        /*002e*/ 	.short	0x00ff


	//----- nvinfo : EIATTR_NUM_BARRIERS
	.align		4
        /*0030*/ 	.byte	0x02, 0x4c
        /*0032*/ 	.byte	0x07
	.zero		1


	//----- nvinfo : EIATTR_EXTERNS
	.align		4
        /*0034*/ 	.byte	0x04, 0x0f
        /*0036*/ 	.short	(.L_37 - .L_36)


	//   ....[0]....
	.align		4
.L_36:
        /*0038*/ 	.word	index@(__assertfail)


	//----- nvinfo : EIATTR_MERCURY_ISA_VERSION
	.align		4
.L_37:
        /*003c*/ 	.byte	0x03, 0x5f
        /*003e*/ 	.short	0x0101


	//----- nvinfo : EIATTR_INT_WARP_WIDE_INSTR_OFFSETS
	.align		4
        /*0040*/ 	.byte	0x04, 0x31
        /*0042*/ 	.short	(.L_39 - .L_38)


	//   ....[0]....
.L_38:
        /*0044*/ 	.word	0x00001f00


	//   ....[1]....
        /*0048*/ 	.word	0x00003a70


	//   ....[2]....
        /*004c*/ 	.word	0x00003aa0


	//   ....[3]....
        /*0050*/ 	.word	0x00003af0


	//   ....[4]....
        /*0054*/ 	.word	0x00004410


	//   ....[5]....
        /*0058*/ 	.word	0x00004470


	//   ....[6]....
        /*005c*/ 	.word	0x00004550


	//   ....[7]....
        /*0060*/ 	.word	0x000045c0


	//   ....[8]....
        /*0064*/ 	.word	0x000046d0


	//   ....[9]....
        /*0068*/ 	.word	0x00004760


	//   ....[10]....
        /*006c*/ 	.word	0x00004930


	//   ....[11]....
        /*0070*/ 	.word	0x00004a90


	//----- nvinfo : EIATTR_COOP_GROUP_MASK_REGIDS
	.align		4
.L_39:
        /*0074*/ 	.byte	0x04, 0x29
        /*0076*/ 	.short	(.L_41 - .L_40)


	//   ....[0]....
.L_40:
        /*0078*/ 	.word	0xffffffff


	//   ....[1]....
        /*007c*/ 	.word	0xffffffff


	//   ....[2]....
        /*0080*/ 	.word	0xffffffff


	//   ....[3]....
        /*0084*/ 	.word	0xffffffff


	//   ....[4]....
        /*0088*/ 	.word	0xffffffff


	//   ....[5]....
        /*008c*/ 	.word	0xffffffff


	//   ....[6]....
        /*0090*/ 	.word	0xffffffff


	//   ....[7]....
        /*0094*/ 	.word	0xffffffff


	//   ....[8]....
        /*0098*/ 	.word	0xffffffff


	//   ....[9]....
        /*009c*/ 	.word	0xffffffff


	//   ....[10]....
        /*00a0*/ 	.word	0xffffffff


	//   ....[11]....
        /*00a4*/ 	.word	0xffffffff


	//   ....[12]....
        /*00a8*/ 	.word	0xffffffff


	//----- nvinfo : EIATTR_COOP_GROUP_INSTR_OFFSETS
	.align		4
.L_41:
        /*00ac*/ 	.byte	0x04, 0x28
        /*00ae*/ 	.short	(.L_43 - .L_42)


	//   ....[0]....
.L_42:
        /*00b0*/ 	.word	0x00000090


	//   ....[1]....
        /*00b4*/ 	.word	0x000004d0


	//   ....[2]....
        /*00b8*/ 	.word	0x00000620


	//   ....[3]....
        /*00bc*/ 	.word	0x000007c0


	//   ....[4]....
        /*00c0*/ 	.word	0x000008c0


	//   ....[5]....
        /*00c4*/ 	.word	0x00000a30


	//   ....[6]....
        /*00c8*/ 	.word	0x00000bd0


	//   ....[7]....
        /*00cc*/ 	.word	0x00001de0


	//   ....[8]....
        /*00d0*/ 	.word	0x00002b30


	//   ....[9]....
        /*00d4*/ 	.word	0x00002d40


	//   ....[10]....
        /*00d8*/ 	.word	0x00002d70


	//   ....[11]....
        /*00dc*/ 	.word	0x00003960


	//   ....[12]....
        /*00e0*/ 	.word	0x00003b90


	//----- nvinfo : EIATTR_VRC_CTA_INIT_COUNT
	.align		4
.L_43:
        /*00e4*/ 	.byte	0x02, 0x4a
        /*00e6*/ 	.byte	0x80
	.zero		1


	//----- nvinfo : EIATTR_SYSCALL_OFFSETS
	.align		4
        /*00e8*/ 	.byte	0x04, 0x46
        /*00ea*/ 	.short	(.L_45 - .L_44)


	//   ....[0]....
.L_44:
        /*00ec*/ 	.word	0x00005510


	//   ....[1]....
        /*00f0*/ 	.word	0x00005600


	//   ....[2]....
        /*00f4*/ 	.word	0x00005d70


	//   ....[3]....
        /*00f8*/ 	.word	0x000069f0


	//   ....[4]....
        /*00fc*/ 	.word	0x00007640


	//   ....[5]....
        /*0100*/ 	.word	0x00008290


	//----- nvinfo : EIATTR_MBARRIER_INSTR_OFFSETS
	.align		4
.L_45:
        /*0104*/ 	.byte	0x04, 0x39
        /*0106*/ 	.short	(.L_47 - .L_46)


	//   ....[0]....
.L_46:
        /*0108*/ 	.word	0x000005b0
        /*010c*/ 	.word	0x000000ff
        /*0110*/ 	.word	0x00000000
        /*0114*/ 	.short	0x0100
        /*0116*/ 	.byte	0x05
	.zero		1


	//   ....[1]....
        /*0118*/ 	.word	0x000005c0
        /*011c*/ 	.word	0x000000ff
        /*0120*/ 	.word	0x00000018
        /*0124*/ 	.short	0x0100
        /*0126*/ 	.byte	0x05
	.zero		1


	//   ....[2]....
        /*0128*/ 	.word	0x000005d0
        /*012c*/ 	.word	0x000000ff
        /*0130*/ 	.word	0x00000008
        /*0134*/ 	.short	0x0100
        /*0136*/ 	.byte	0x05
	.zero		1


	//   ....[3]....
        /*0138*/ 	.word	0x000005e0
        /*013c*/ 	.word	0x000000ff
        /*0140*/ 	.word	0x00000020
        /*0144*/ 	.short	0x0100
        /*0146*/ 	.byte	0x05
	.zero		1


	//   ....[4]....
        /*0148*/ 	.word	0x000005f0
        /*014c*/ 	.word	0x000000ff
        /*0150*/ 	.word	0x00000010
        /*0154*/ 	.short	0x0100
        /*0156*/ 	.byte	0x05
	.zero		1


	//   ....[5]....
        /*0158*/ 	.word	0x00000600
        /*015c*/ 	.word	0x000000ff
        /*0160*/ 	.word	0x00000028
        /*0164*/ 	.short	0x0100
        /*0166*/ 	.byte	0x05
	.zero		1


	//   ....[6]....
        /*0168*/ 	.word	0x00000730
        /*016c*/ 	.word	0x000000ff
        /*0170*/ 	.word	0x00000030
        /*0174*/ 	.short	0x0100
        /*0176*/ 	.byte	0x07
	.zero		1


	//   ....[7]....
        /*0178*/ 	.word	0x00000740
        /*017c*/ 	.word	0x000000ff
        /*0180*/ 	.word	0x00000050
        /*0184*/ 	.short	0x0100
        /*0186*/ 	.byte	0x07
	.zero		1


	//   ....[8]....
        /*0188*/ 	.word	0x00000750
        /*018c*/ 	.word	0x000000ff
        /*0190*/ 	.word	0x00000038
        /*0194*/ 	.short	0x0100
        /*0196*/ 	.byte	0x07
	.zero		1


	//   ....[9]....
        /*0198*/ 	.word	0x00000760
        /*019c*/ 	.word	0x000000ff
        /*01a0*/ 	.word	0x00000058
        /*01a4*/ 	.short	0x0100
        /*01a6*/ 	.byte	0x07
	.zero		1


	//   ....[10]....
        /*01a8*/ 	.word	0x00000770
        /*01ac*/ 	.word	0x000000ff
        /*01b0*/ 	.word	0x00000040
        /*01b4*/ 	.short	0x0100
        /*01b6*/ 	.byte	0x07
	.zero		1


	//   ....[11]....
        /*01b8*/ 	.word	0x00000780
        /*01bc*/ 	.word	0x000000ff
        /*01c0*/ 	.word	0x00000060
        /*01c4*/ 	.short	0x0100
        /*01c6*/ 	.byte	0x07
	.zero		1


	//   ....[12]....
        /*01c8*/ 	.word	0x00000790
        /*01cc*/ 	.word	0x000000ff
        /*01d0*/ 	.word	0x00000048
        /*01d4*/ 	.short	0x0100
        /*01d6*/ 	.byte	0x07
	.zero		1


	//   ....[13]....
        /*01d8*/ 	.word	0x000007a0
        /*01dc*/ 	.word	0x000000ff
        /*01e0*/ 	.word	0x00000068
        /*01e4*/ 	.short	0x0100
        /*01e6*/ 	.byte	0x07
	.zero		1


	//   ....[14]....
        /*01e8*/ 	.word	0x00000890
        /*01ec*/ 	.word	0x000000ff
        /*01f0*/ 	.word	0x00000070
        /*01f4*/ 	.short	0x0100
        /*01f6*/ 	.byte	0x05
	.zero		1


	//   ....[15]....
        /*01f8*/ 	.word	0x000008a0
        /*01fc*/ 	.word	0x000000ff
        /*0200*/ 	.word	0x00000078
        /*0204*/ 	.short	0x0100
        /*0206*/ 	.byte	0x05
	.zero		1


	//   ....[16]....
        /*0208*/ 	.word	0x000009e0
        /*020c*/ 	.word	0x000000ff
        /*0210*/ 	.word	0x00000080
        /*0214*/ 	.short	0x0100
        /*0216*/ 	.byte	0x05
	.zero		1


	//   ....[17]....
        /*0218*/ 	.word	0x000009f0
        /*021c*/ 	.word	0x000000ff
        /*0220*/ 	.word	0x00000090
        /*0224*/ 	.short	0x0100
        /*0226*/ 	.byte	0x05
	.zero		1


	//   ....[18]....
        /*0228*/ 	.word	0x00000a00
        /*022c*/ 	.word	0x000000ff
        /*0230*/ 	.word	0x00000088
        /*0234*/ 	.short	0x0100
        /*0236*/ 	.byte	0x05
	.zero		1


	//   ....[19]....
        /*0238*/ 	.word	0x00000a10
        /*023c*/ 	.word	0x000000ff
        /*0240*/ 	.word	0x00000098
        /*0244*/ 	.short	0x0100
        /*0246*/ 	.byte	0x05
	.zero		1


	//   ....[20]....
        /*0248*/ 	.word	0x00000b40
        /*024c*/ 	.word	0x000000ff
        /*0250*/ 	.word	0x000000a0
        /*0254*/ 	.short	0x0100
        /*0256*/ 	.byte	0x07
	.zero		1


	//   ....[21]....
        /*0258*/ 	.word	0x00000b50
        /*025c*/ 	.word	0x000000ff
        /*0260*/ 	.word	0x000000c0
        /*0264*/ 	.short	0x0100
        /*0266*/ 	.byte	0x07
	.zero		1


	//   ....[22]....
        /*0268*/ 	.word	0x00000b60
        /*026c*/ 	.word	0x000000ff
        /*0270*/ 	.word	0x000000a8
        /*0274*/ 	.short	0x0100
        /*0276*/ 	.byte	0x07
	.zero		1


	//   ....[23]....
        /*0278*/ 	.word	0x00000b70
        /*027c*/ 	.word	0x000000ff
        /*0280*/ 	.word	0x000000c8
        /*0284*/ 	.short	0x0100
        /*0286*/ 	.byte	0x07
	.zero		1


	//   ....[24]....
        /*0288*/ 	.word	0x00000b80
        /*028c*/ 	.word	0x000000ff
        /*0290*/ 	.word	0x000000b0
        /*0294*/ 	.short	0x0100
        /*0296*/ 	.byte	0x07
	.zero		1


	//   ....[25]....
        /*0298*/ 	.word	0x00000b90
        /*029c*/ 	.word	0x000000ff
        /*02a0*/ 	.word	0x000000d0
        /*02a4*/ 	.short	0x0100
        /*02a6*/ 	.byte	0x07
	.zero		1


	//   ....[26]....
        /*02a8*/ 	.word	0x00000ba0
        /*02ac*/ 	.word	0x000000ff
        /*02b0*/ 	.word	0x000000b8
        /*02b4*/ 	.short	0x0100
        /*02b6*/ 	.byte	0x07
	.zero		1


	//   ....[27]....
        /*02b8*/ 	.word	0x00000bb0
        /*02bc*/ 	.word	0x000000ff
        /*02c0*/ 	.word	0x000000d8
        /*02c4*/ 	.short	0x0100
        /*02c6*/ 	.byte	0x07
	.zero		1


	//   ....[28]....
        /*02c8*/ 	.word	0x00000ca0
        /*02cc*/ 	.word	0x000000ff
        /*02d0*/ 	.word	0x000000e0
        /*02d4*/ 	.short	0x0100
        /*02d6*/ 	.byte	0x05
	.zero		1


	//   ....[29]....
        /*02d8*/ 	.word	0x00000cb0
        /*02dc*/ 	.word	0x000000ff
        /*02e0*/ 	.word	0x000000f0
        /*02e4*/ 	.short	0x0100
        /*02e6*/ 	.byte	0x05
	.zero		1


	//   ....[30]....
        /*02e8*/ 	.word	0x00000cc0
        /*02ec*/ 	.word	0x000000ff
        /*02f0*/ 	.word	0x000000e8
        /*02f4*/ 	.short	0x0100
        /*02f6*/ 	.byte	0x05
	.zero		1


	//   ....[31]....
        /*02f8*/ 	.word	0x00000cd0
        /*02fc*/ 	.word	0x000000ff
        /*0300*/ 	.word	0x000000f8
        /*0304*/ 	.short	0x0100
        /*0306*/ 	.byte	0x05
	.zero		1


	//   ....[32]....
        /*0308*/ 	.word	0x000015a0
        /*030c*/ 	.word	0x00000002
        /*0310*/ 	.word	0x000000f0
        /*0314*/ 	.short	0x010a
        /*0316*/ 	.byte	0xff
	.zero		1


	//   ....[33]....
        /*0318*/ 	.word	0x000015d0
        /*031c*/ 	.word	0x00000002
        /*0320*/ 	.word	0x000000e0
        /*0324*/ 	.short	0x0101
        /*0326*/ 	.byte	0xff
	.zero		1


	//   ....[34]....
        /*0328*/ 	.word	0x000016a0
        /*032c*/ 	.word	0x000000ff
        /*0330*/ 	.word	0x00000018
        /*0334*/ 	.short	0x010a
        /*0336*/ 	.byte	0x08
	.zero		1


	//   ....[35]....
        /*0338*/ 	.word	0x00001740
        /*033c*/ 	.word	0x000000ff
        /*0340*/ 	.word	0x00000018
        /*0344*/ 	.short	0x010a
        /*0346*/ 	.byte	0x21
	.zero		1


	//   ....[36]....
        /*0348*/ 	.word	0x00001890
        /*034c*/ 	.word	0x000000ff
        /*0350*/ 	.word	0x00000018
        /*0354*/ 	.short	0x010a
        /*0356*/ 	.byte	0x08
	.zero		1


	//   ....[37]....
        /*0358*/ 	.word	0x00001a50
        /*035c*/ 	.word	0x000000ff
        /*0360*/ 	.word	0x00000078
        /*0364*/ 	.short	0x0101
        /*0366*/ 	.byte	0x04
	.zero		1


	//   ....[38]....
        /*0368*/ 	.word	0x00001a70
        /*036c*/ 	.word	0x000000ff
        /*0370*/ 	.word	0x00000018
        /*0374*/ 	.short	0x010a
        /*0376*/ 	.byte	0x08
	.zero		1


	//   ....[39]....
        /*0378*/ 	.word	0x00001af0
        /*037c*/ 	.word	0x000000ff
        /*0380*/ 	.word	0x00000018
        /*0384*/ 	.short	0x010a
        /*0386*/ 	.byte	0x21
	.zero		1


	//   ....[40]....
        /*0388*/ 	.word	0x00001c40
        /*038c*/ 	.word	0x000000ff
        /*0390*/ 	.word	0x00000018
        /*0394*/ 	.short	0x010a
        /*0396*/ 	.byte	0x08
	.zero		1


	//   ....[41]....
        /*0398*/ 	.word	0x00001e10
        /*039c*/ 	.word	0x00000002
        /*03a0*/ 	.word	0x00000080
        /*03a4*/ 	.short	0x010a
        /*03a6*/ 	.byte	0xff
	.zero		1


	//   ....[42]....
        /*03a8*/ 	.word	0x00001ed0
        /*03ac*/ 	.word	0x00000002
        /*03b0*/ 	.word	0x00000000
        /*03b4*/ 	.short	0x0101
        /*03b6*/ 	.byte	0xff
	.zero		1


	//   ....[43]....
        /*03b8*/ 	.word	0x00002430
        /*03bc*/ 	.word	0x000000ff
        /*03c0*/ 	.word	0x00000000
        /*03c4*/ 	.short	0x010a
        /*03c6*/ 	.byte	0x05
	.zero		1


	//   ....[44]....
        /*03c8*/ 	.word	0x000024c0
        /*03cc*/ 	.word	0x000000ff
        /*03d0*/ 	.word	0x00000000
        /*03d4*/ 	.short	0x010a
        /*03d6*/ 	.byte	0x05
	.zero		1


	//   ....[45]....
        /*03d8*/ 	.word	0x00002560
        /*03dc*/ 	.word	0x00000000
        /*03e0*/ 	.word	0x00000000
        /*03e4*/ 	.short	0x010a
        /*03e6*/ 	.byte	0xff
	.zero		1


	//   ....[46]....
        /*03e8*/ 	.word	0x00002680
        /*03ec*/ 	.word	0x00000000
        /*03f0*/ 	.word	0x000000e0
        /*03f4*/ 	.short	0x010a
        /*03f6*/ 	.byte	0xff
	.zero		1


	//   ....[47]....
        /*03f8*/ 	.word	0x000026f0
        /*03fc*/ 	.word	0x00000000
        /*0400*/ 	.word	0x00000000
        /*0404*/ 	.short	0x0101
        /*0406*/ 	.byte	0xff
	.zero		1


	//   ....[48]....
        /*0408*/ 	.word	0x00002710
        /*040c*/ 	.word	0x000000ff
        /*0410*/ 	.word	0x00000090
        /*0414*/ 	.short	0x010a
        /*0416*/ 	.byte	0x05
	.zero		1


	//   ....[49]....
        /*0418*/ 	.word	0x00002830
        /*041c*/ 	.word	0x00000000
        /*0420*/ 	.word	0x00000080
        /*0424*/ 	.short	0x010a
        /*0426*/ 	.byte	0xff
	.zero		1


	//   ....[50]....
        /*0428*/ 	.word	0x00002930
        /*042c*/ 	.word	0x00000000
        /*0430*/ 	.word	0x00000000
        /*0434*/ 	.short	0x0101
        /*0436*/ 	.byte	0xff
	.zero		1


	//   ....[51]....
        /*0438*/ 	.word	0x000029c0
        /*043c*/ 	.word	0x000000ff
        /*0440*/ 	.word	0x00000090
        /*0444*/ 	.short	0x0106
        /*0446*/ 	.byte	0x05
	.zero		1


	//   ....[52]....
        /*0448*/ 	.word	0x000029e0
        /*044c*/ 	.word	0x000000ff
        /*0450*/ 	.word	0x00000090
        /*0454*/ 	.short	0x010a
        /*0456*/ 	.byte	0x05
	.zero		1


	//   ....[53]....
        /*0458*/ 	.word	0x00002a70
        /*045c*/ 	.word	0x000000ff
        /*0460*/ 	.word	0x00000090
        /*0464*/ 	.short	0x0106
        /*0466*/ 	.byte	0x04
	.zero		1


	//   ....[54]....
        /*0468*/ 	.word	0x00002ab0
        /*046c*/ 	.word	0x00000000
        /*0470*/ 	.word	0x00000090
        /*0474*/ 	.short	0x010a
        /*0476*/ 	.byte	0xff
	.zero		1


	//   ....[55]....
        /*0478*/ 	.word	0x00003070
        /*047c*/ 	.word	0x00000000
        /*0480*/ 	.word	0x00000080
        /*0484*/ 	.short	0x010a
        /*0486*/ 	.byte	0xff
	.zero		1


	//   ....[56]....
        /*0488*/ 	.word	0x00003170
        /*048c*/ 	.word	0x00000003
        /*0490*/ 	.word	0x00000000
        /*0494*/ 	.short	0x0101
        /*0496*/ 	.byte	0xff
	.zero		1


	//   ....[57]....
        /*0498*/ 	.word	0x00003180
        /*049c*/ 	.word	0x000000ff
        /*04a0*/ 	.word	0x00000000
        /*04a4*/ 	.short	0x010a
        /*04a6*/ 	.byte	0x07
	.zero		1


	//   ....[58]....
        /*04a8*/ 	.word	0x000031b0
        /*04ac*/ 	.word	0x000000ff
        /*04b0*/ 	.word	0x000000c0
        /*04b4*/ 	.short	0x010a
        /*04b6*/ 	.byte	0x06
	.zero		1


	//   ....[59]....
        /*04b8*/ 	.word	0x00003280
        /*04bc*/ 	.word	0x000000ff
        /*04c0*/ 	.word	0x00000000
        /*04c4*/ 	.short	0x010a
        /*04c6*/ 	.byte	0x0b
	.zero		1


	//   ....[60]....
        /*04c8*/ 	.word	0x000033b0
        /*04cc*/ 	.word	0x000000ff
        /*04d0*/ 	.word	0x00000000
        /*04d4*/ 	.short	0x010a
        /*04d6*/ 	.byte	0x22
	.zero		1


	//   ....[61]....
        /*04d8*/ 	.word	0x00003790
        /*04dc*/ 	.word	0x000000ff
        /*04e0*/ 	.word	0x00000000
        /*04e4*/ 	.short	0x010a
        /*04e6*/ 	.byte	0x06
	.zero		1


	//   ....[62]....
        /*04e8*/ 	.word	0x00003820
        /*04ec*/ 	.word	0x000000ff
        /*04f0*/ 	.word	0x00000000
        /*04f4*/ 	.short	0x010a
        /*04f6*/ 	.byte	0x06
	.zero		1


	//   ....[63]....
        /*04f8*/ 	.word	0x000038b0
        /*04fc*/ 	.word	0x000000ff
        /*0500*/ 	.word	0x00000000
        /*0504*/ 	.short	0x010a
        /*0506*/ 	.byte	0x06
	.zero		1


	//   ....[64]....
        /*0508*/ 	.word	0x00003940
        /*050c*/ 	.word	0x000000ff
        /*0510*/ 	.word	0x00000000
        /*0514*/ 	.short	0x010a
        /*0516*/ 	.byte	0x07
	.zero		1


	//   ....[65]....
        /*0518*/ 	.word	0x00003dc0
        /*051c*/ 	.word	0x00000000
        /*0520*/ 	.word	0x00000080
        /*0524*/ 	.short	0x010a
        /*0526*/ 	.byte	0xff
	.zero		1


	//   ....[66]....
        /*0528*/ 	.word	0x00003e80
        /*052c*/ 	.word	0x00000000
        /*0530*/ 	.word	0x00000000
        /*0534*/ 	.short	0x0101
        /*0536*/ 	.byte	0xff
	.zero		1


	//   ....[67]....
        /*0538*/ 	.word	0x000041a0
        /*053c*/ 	.word	0x000000ff
        /*0540*/ 	.word	0x00000078
        /*0544*/ 	.short	0x010a
        /*0546*/ 	.byte	0x07
	.zero		1


	//   ....[68]....
        /*0548*/ 	.word	0x00004390
        /*054c*/ 	.word	0x000000ff
        /*0550*/ 	.word	0x00000050
        /*0554*/ 	.short	0x010a
        /*0556*/ 	.byte	0x07
	.zero		1


	//   ....[69]....
        /*0558*/ 	.word	0x00004500
        /*055c*/ 	.word	0x000000ff
        /*0560*/ 	.word	0x00000030
        /*0564*/ 	.short	0x010b
        /*0566*/ 	.byte	0x07
	.zero		1


	//   ....[70]....
        /*0568*/ 	.word	0x00004510
        /*056c*/ 	.word	0x000000ff
        /*0570*/ 	.word	0x00000000
        /*0574*/ 	.short	0x0101
        /*0576*/ 	.byte	0x08
	.zero		1


	//   ....[71]....
        /*0578*/ 	.word	0x00004520
        /*057c*/ 	.word	0x000000ff
        /*0580*/ 	.word	0x00000058
        /*0584*/ 	.short	0x010a
        /*0586*/ 	.byte	0x07
	.zero		1


	//   ....[72]....
        /*0588*/ 	.word	0x00004670
        /*058c*/ 	.word	0x000000ff
        /*0590*/ 	.word	0x00000038
        /*0594*/ 	.short	0x010b
        /*0596*/ 	.byte	0x07
	.zero		1


	//   ....[73]....
        /*0598*/ 	.word	0x00004680
        /*059c*/ 	.word	0x000000ff
        /*05a0*/ 	.word	0x00000000
        /*05a4*/ 	.short	0x0101
        /*05a6*/ 	.byte	0x08
	.zero		1


	//   ....[74]....
        /*05a8*/ 	.word	0x00004690
        /*05ac*/ 	.word	0x000000ff
        /*05b0*/ 	.word	0x00000060
        /*05b4*/ 	.short	0x010a
        /*05b6*/ 	.byte	0x07
	.zero		1


	//   ....[75]....
        /*05b8*/ 	.word	0x00004810
        /*05bc*/ 	.word	0x000000ff
        /*05c0*/ 	.word	0x00000040
        /*05c4*/ 	.short	0x010b
        /*05c6*/ 	.byte	0x07
	.zero		1


	//   ....[76]....
        /*05c8*/ 	.word	0x00004850
        /*05cc*/ 	.word	0x000000ff
        /*05d0*/ 	.word	0x00000000
        /*05d4*/ 	.short	0x0101
        /*05d6*/ 	.byte	0x08
	.zero		1


	//   ....[77]....
        /*05d8*/ 	.word	0x00004890
        /*05dc*/ 	.word	0x000000ff
        /*05e0*/ 	.word	0x00000068
        /*05e4*/ 	.short	0x010a
        /*05e6*/ 	.byte	0x07
	.zero		1


	//   ....[78]....
        /*05e8*/ 	.word	0x00004ad0
        /*05ec*/ 	.word	0x000000ff
        /*05f0*/ 	.word	0x00000048
        /*05f4*/ 	.short	0x010b
        /*05f6*/ 	.byte	0x07
	.zero		1


	//   ....[79]....
        /*05f8*/ 	.word	0x00004af0
        /*05fc*/ 	.word	0x000000ff
        /*0600*/ 	.word	0x00000000
        /*0604*/ 	.short	0x0101
        /*0606*/ 	.byte	0x0d
	.zero		1


	//   ....[80]....
        /*0608*/ 	.word	0x00004b20
        /*060c*/ 	.word	0x000000ff
        /*0610*/ 	.word	0x00000050
        /*0614*/ 	.short	0x010a
        /*0616*/ 	.byte	0x07
	.zero		1


	//   ....[81]....
        /*0618*/ 	.word	0x00004b40
        /*061c*/ 	.word	0x000000ff
        /*0620*/ 	.word	0x00000058
        /*0624*/ 	.short	0x010a
        /*0626*/ 	.byte	0x07
	.zero		1


	//   ....[82]....
        /*0628*/ 	.word	0x00004b60
        /*062c*/ 	.word	0x000000ff
        /*0630*/ 	.word	0x00000060
        /*0634*/ 	.short	0x010a
        /*0636*/ 	.byte	0x07
	.zero		1


	//   ....[83]....
        /*0638*/ 	.word	0x00004ba0
        /*063c*/ 	.word	0x00000000
        /*0640*/ 	.word	0x00000068
        /*0644*/ 	.short	0x010a
        /*0646*/ 	.byte	0xff
	.zero		1


	//   ....[84]....
        /*0648*/ 	.word	0x00004ed0
        /*064c*/ 	.word	0x00000000
        /*0650*/ 	.word	0x00000080
        /*0654*/ 	.short	0x010a
        /*0656*/ 	.byte	0xff
	.zero		1


	//   ....[85]....
        /*0658*/ 	.word	0x00004fe0
        /*065c*/ 	.word	0x00000000
        /*0660*/ 	.word	0x00000000
        /*0664*/ 	.short	0x0101
        /*0666*/ 	.byte	0xff
	.zero		1


	//   ....[86]....
        /*0668*/ 	.word	0x00005a30
        /*066c*/ 	.word	0x000000ff
        /*0670*/ 	.word	0x00000030
        /*0674*/ 	.short	0x010a
        /*0676*/ 	.byte	0x30
	.zero		1


	//   ....[87]....
        /*0678*/ 	.word	0x00005a70
        /*067c*/ 	.word	0x00000040
        /*0680*/ 	.word	0x000000a0
        /*0684*/ 	.short	0x010a
        /*0686*/ 	.byte	0xff
	.zero		1


	//   ....[88]....
        /*0688*/ 	.word	0x00005b60
        /*068c*/ 	.word	0x000000ff
        /*0690*/ 	.word	0x00000030
        /*0694*/ 	.short	0x010a
        /*0696*/ 	.byte	0x30
	.zero		1


	//   ....[89]....
        /*0698*/ 	.word	0x00005c50
        /*069c*/ 	.word	0x00000040
        /*06a0*/ 	.word	0x000000a0
        /*06a4*/ 	.short	0x010a
        /*06a6*/ 	.byte	0xff
	.zero		1


	//   ....[90]....
        /*06a8*/ 	.word	0x00006720
        /*06ac*/ 	.word	0x00000000
        /*06b0*/ 	.word	0x00000000
        /*06b4*/ 	.short	0x0101
        /*06b6*/ 	.byte	0xff
	.zero		1


	//   ....[91]....
        /*06b8*/ 	.word	0x00006730
        /*06bc*/ 	.word	0x00000002
        /*06c0*/ 	.word	0x00000030
        /*06c4*/ 	.short	0x010a
        /*06c6*/ 	.byte	0xff
	.zero		1


	//   ....[92]....
        /*06c8*/ 	.word	0x00006810
        /*06cc*/ 	.word	0x00000002
        /*06d0*/ 	.word	0x00000030
        /*06d4*/ 	.short	0x010a
        /*06d6*/ 	.byte	0xff
	.zero		1


	//   ....[93]....
        /*06d8*/ 	.word	0x00007370
        /*06dc*/ 	.word	0x00000048
        /*06e0*/ 	.word	0x00000000
        /*06e4*/ 	.short	0x0101
        /*06e6*/ 	.byte	0xff
	.zero		1


	//   ....[94]....
        /*06e8*/ 	.word	0x00007390
        /*06ec*/ 	.word	0x00000000
        /*06f0*/ 	.word	0x00000030
        /*06f4*/ 	.short	0x010a
        /*06f6*/ 	.byte	0xff
	.zero		1


	//   ....[95]....
        /*06f8*/ 	.word	0x00007460
        /*06fc*/ 	.word	0x00000000
        /*0700*/ 	.word	0x00000030
        /*0704*/ 	.short	0x010a
        /*0706*/ 	.byte	0xff
	.zero		1


	//   ....[96]....
        /*0708*/ 	.word	0x00007fc0
        /*070c*/ 	.word	0x00000048
        /*0710*/ 	.word	0x00000000
        /*0714*/ 	.short	0x0101
        /*0716*/ 	.byte	0xff
	.zero		1


	//   ....[97]....
        /*0718*/ 	.word	0x00007fe0
        /*071c*/ 	.word	0x00000000
        /*0720*/ 	.word	0x00000030
        /*0724*/ 	.short	0x010a
        /*0726*/ 	.byte	0xff
	.zero		1


	//   ....[98]....
        /*0728*/ 	.word	0x000080b0
        /*072c*/ 	.word	0x00000000
        /*0730*/ 	.word	0x00000030
        /*0734*/ 	.short	0x010a
        /*0736*/ 	.byte	0xff
	.zero		1


	//   ....[99]....
        /*0738*/ 	.word	0x000083f0
        /*073c*/ 	.word	0x000000ff
        /*0740*/ 	.word	0x00000000
        /*0744*/ 	.short	0x0101
        /*0746*/ 	.byte	0x05
	.zero		1


	//   ....[100]....
        /*0748*/ 	.word	0x00008c70
        /*074c*/ 	.word	0x00000000
        /*0750*/ 	.word	0x00000000
        /*0754*/ 	.short	0x0101
        /*0756*/ 	.byte	0xff
	.zero		1


	//   ....[101]....
        /*0758*/ 	.word	0x00008ee0
        /*075c*/ 	.word	0x000000ff
        /*0760*/ 	.word	0x00000000
        /*0764*/ 	.short	0x0101
        /*0766*/ 	.byte	0x04
	.zero		1


	//   ....[102]....
        /*0768*/ 	.word	0x00008f00
        /*076c*/ 	.word	0x00000002
        /*0770*/ 	.word	0x000000f0
        /*0774*/ 	.short	0x010a
        /*0776*/ 	.byte	0xff
	.zero		1


	//   ....[103]....
        /*0778*/ 	.word	0x00008f60
        /*077c*/ 	.word	0x00000002
        /*0780*/ 	.word	0x00000018
        /*0784*/ 	.short	0x010a
        /*0786*/ 	.byte	0xff
	.zero		1


	//   ....[104]....
        /*0788*/ 	.word	0x00008fc0
        /*078c*/ 	.word	0x00000002
        /*0790*/ 	.word	0x00000018
        /*0794*/ 	.short	0x010a
        /*0796*/ 	.byte	0xff
	.zero		1


	//   ....[105]....
        /*0798*/ 	.word	0x00009010
        /*079c*/ 	.word	0x00000002
        /*07a0*/ 	.word	0x00000080
        /*07a4*/ 	.short	0x010a
        /*07a6*/ 	.byte	0xff
	.zero		1


	//   ....[106]....
        /*07a8*/ 	.word	0x00009070
        /*07ac*/ 	.word	0x00000000
        /*07b0*/ 	.word	0x00000000
        /*07b4*/ 	.short	0x010a
        /*07b6*/ 	.byte	0xff
	.zero		1


	//   ....[107]....
        /*07b8*/ 	.word	0x000090d0
        /*07bc*/ 	.word	0x00000000
        /*07c0*/ 	.word	0x00000000
        /*07c4*/ 	.short	0x010a
        /*07c6*/ 	.byte	0xff
	.zero		1


	//   ....[108]....
        /*07c8*/ 	.word	0x00009120
        /*07cc*/ 	.word	0x00000000
        /*07d0*/ 	.word	0x000000e0
        /*07d4*/ 	.short	0x010a
        /*07d6*/ 	.byte	0xff
	.zero		1


	//   ....[109]....
        /*07d8*/ 	.word	0x00009180
        /*07dc*/ 	.word	0x00000000
        /*07e0*/ 	.word	0x00000090
        /*07e4*/ 	.short	0x010a
        /*07e6*/ 	.byte	0xff
	.zero		1


	//   ....[110]....
        /*07e8*/ 	.word	0x000091d0
        /*07ec*/ 	.word	0x00000000
        /*07f0*/ 	.word	0x00000080
        /*07f4*/ 	.short	0x010a
        /*07f6*/ 	.byte	0xff
	.zero		1


	//   ....[111]....
        /*07f8*/ 	.word	0x00009230
        /*07fc*/ 	.word	0x00000000
        /*0800*/ 	.word	0x00000090
        /*0804*/ 	.short	0x010a
        /*0806*/ 	.byte	0xff
	.zero		1


	//   ....[112]....
        /*0808*/ 	.word	0x00009280
        /*080c*/ 	.word	0x00000000
        /*0810*/ 	.word	0x00000080
        /*0814*/ 	.short	0x010a
        /*0816*/ 	.byte	0xff
	.zero		1


	//   ....[113]....
        /*0818*/ 	.word	0x000092e0
        /*081c*/ 	.word	0x00000002
        /*0820*/ 	.word	0x000000c0
        /*0824*/ 	.short	0x010a
        /*0826*/ 	.byte	0xff
	.zero		1


	//   ....[114]....
        /*0828*/ 	.word	0x00009340
        /*082c*/ 	.word	0x00000000
        /*0830*/ 	.word	0x00000000
        /*0834*/ 	.short	0x010a
        /*0836*/ 	.byte	0xff
	.zero		1


	//   ....[115]....
        /*0838*/ 	.word	0x000093a0
        /*083c*/ 	.word	0x00000000
        /*0840*/ 	.word	0x00000000
        /*0844*/ 	.short	0x010a
        /*0846*/ 	.byte	0xff
	.zero		1


	//   ....[116]....
        /*0848*/ 	.word	0x00009400
        /*084c*/ 	.word	0x00000000
        /*0850*/ 	.word	0x00000000
        /*0854*/ 	.short	0x010a
        /*0856*/ 	.byte	0xff
	.zero		1


	//   ....[117]....
        /*0858*/ 	.word	0x00009460
        /*085c*/ 	.word	0x00000000
        /*0860*/ 	.word	0x00000000
        /*0864*/ 	.short	0x010a
        /*0866*/ 	.byte	0xff
	.zero		1


	//   ....[118]....
        /*0868*/ 	.word	0x000094c0
        /*086c*/ 	.word	0x00000000
        /*0870*/ 	.word	0x00000000
        /*0874*/ 	.short	0x010a
        /*0876*/ 	.byte	0xff
	.zero		1


	//   ....[119]....
        /*0878*/ 	.word	0x00009510
        /*087c*/ 	.word	0x00000000
        /*0880*/ 	.word	0x00000080
        /*0884*/ 	.short	0x010a
        /*0886*/ 	.byte	0xff
	.zero		1


	//   ....[120]....
        /*0888*/ 	.word	0x00009570
        /*088c*/ 	.word	0x00000000
        /*0890*/ 	.word	0x00000078
        /*0894*/ 	.short	0x010a
        /*0896*/ 	.byte	0xff
	.zero		1


	//   ....[121]....
        /*0898*/ 	.word	0x000095d0
        /*089c*/ 	.word	0x00000000
        /*08a0*/ 	.word	0x00000050
        /*08a4*/ 	.short	0x010a
        /*08a6*/ 	.byte	0xff
	.zero		1


	//   ....[122]....
        /*08a8*/ 	.word	0x00009630
        /*08ac*/ 	.word	0x00000000
        /*08b0*/ 	.word	0x00000058
        /*08b4*/ 	.short	0x010a
        /*08b6*/ 	.byte	0xff
	.zero		1


	//   ....[123]....
        /*08b8*/ 	.word	0x00009690
        /*08bc*/ 	.word	0x00000000
        /*08c0*/ 	.word	0x00000060
        /*08c4*/ 	.short	0x010a
        /*08c6*/ 	.byte	0xff
	.zero		1


	//   ....[124]....
        /*08c8*/ 	.word	0x000096f0
        /*08cc*/ 	.word	0x00000000
        /*08d0*/ 	.word	0x00000068
        /*08d4*/ 	.short	0x010a
        /*08d6*/ 	.byte	0xff
	.zero		1


	//   ....[125]....
        /*08d8*/ 	.word	0x00009750
        /*08dc*/ 	.word	0x00000000
        /*08e0*/ 	.word	0x00000050
        /*08e4*/ 	.short	0x010a
        /*08e6*/ 	.byte	0xff
	.zero		1


	//   ....[126]....
        /*08e8*/ 	.word	0x000097b0
        /*08ec*/ 	.word	0x00000000
        /*08f0*/ 	.word	0x00000058
        /*08f4*/ 	.short	0x010a
        /*08f6*/ 	.byte	0xff
	.zero		1


	//   ....[127]....
        /*08f8*/ 	.word	0x00009810
        /*08fc*/ 	.word	0x00000000
        /*0900*/ 	.word	0x00000060
        /*0904*/ 	.short	0x010a
        /*0906*/ 	.byte	0xff
	.zero		1


	//   ....[128]....
        /*0908*/ 	.word	0x00009860
        /*090c*/ 	.word	0x00000000
        /*0910*/ 	.word	0x00000080
        /*0914*/ 	.short	0x010a
        /*0916*/ 	.byte	0xff
	.zero		1


	//   ....[129]....
        /*0918*/ 	.word	0x000098c0
        /*091c*/ 	.word	0x00000002
        /*0920*/ 	.word	0x00000030
        /*0924*/ 	.short	0x010a
        /*0926*/ 	.byte	0xff
	.zero		1


	//   ....[130]....
        /*0928*/ 	.word	0x00009910
        /*092c*/ 	.word	0x00000040
        /*0930*/ 	.word	0x000000a0
        /*0934*/ 	.short	0x010a
        /*0936*/ 	.byte	0xff
	.zero		1


	//   ....[131]....
        /*0938*/ 	.word	0x00009960
        /*093c*/ 	.word	0x00000002
        /*0940*/ 	.word	0x00000030
        /*0944*/ 	.short	0x010a
        /*0946*/ 	.byte	0xff
	.zero		1


	//   ....[132]....
        /*0948*/ 	.word	0x000099b0
        /*094c*/ 	.word	0x00000000
        /*0950*/ 	.word	0x00000030
        /*0954*/ 	.short	0x010a
        /*0956*/ 	.byte	0xff
	.zero		1


	//   ....[133]....
        /*0958*/ 	.word	0x00009a00
        /*095c*/ 	.word	0x00000000
        /*0960*/ 	.word	0x00000030
        /*0964*/ 	.short	0x010a
        /*0966*/ 	.byte	0xff
	.zero		1


	//----- nvinfo : EIATTR_NUM_MBARRIERS
	.align		4
.L_47:
        /*0968*/ 	.byte	0x03, 0x38
        /*096a*/ 	.short	0x0020


	//----- nvinfo : EIATTR_EXIT_INSTR_OFFSETS
	.align		4
        /*096c*/ 	.byte	0x04, 0x1c
        /*096e*/ 	.short	(.L_49 - .L_48)


	//   ....[0]....
.L_48:
        /*0970*/ 	.word	0x00002590


	//   ....[1]....
        /*0974*/ 	.word	0x00002a80


	//   ....[2]....
        /*0978*/ 	.word	0x00002ae0


	//   ....[3]....
        /*097c*/ 	.word	0x00003ba0


	//   ....[4]....
        /*0980*/ 	.word	0x00004bd0


	//   ....[5]....
        /*0984*/ 	.word	0x00004c10


	//   ....[6]....
        /*0988*/ 	.word	0x00008dd0


	//   ....[7]....
        /*098c*/ 	.word	0x00008e50


	//   ....[8]....
        /*0990*/ 	.word	0x00008e80


	//   ....[9]....
        /*0994*/ 	.word	0x00008ef0


	//----- nvinfo : EIATTR_MAX_THREADS
	.align		4
.L_49:
        /*0998*/ 	.byte	0x04, 0x05
        /*099a*/ 	.short	(.L_51 - .L_50)
.L_50:
        /*099c*/ 	.word	0x00000100
        /*09a0*/ 	.word	0x00000001
        /*09a4*/ 	.word	0x00000001


	//----- nvinfo : EIATTR_CRS_STACK_SIZE
	.align		4
.L_51:
        /*09a8*/ 	.byte	0x04, 0x1e
        /*09aa*/ 	.short	(.L_53 - .L_52)
.L_52:
        /*09ac*/ 	.word	0x00000000


	//----- nvinfo : EIATTR_CBANK_PARAM_SIZE
	.align		4
.L_53:
        /*09b0*/ 	.byte	0x03, 0x19
        /*09b2*/ 	.short	0x0800


	//----- nvinfo : EIATTR_PARAM_CBANK
	.align		4
        /*09b4*/ 	.byte	0x04, 0x0a
        /*09b6*/ 	.short	(.L_55 - .L_54)
	.align		4
.L_54:
        /*09b8*/ 	.word	index@(.nv.constant0._ZN7cutlass13device_kernelINS_4gemm6kernel13GemmUniversalIN4cute5tupleIJiiiiEEENS1_10collective13CollectiveMmaINS1_35MainloopSm100TmaUmmaWarpSpecializedILi3ELi2ELi4ENS5_IJNS4_1CILi1EEESB_SB_EEEEENS5_IJNSA_ILi128EEESE_SE_EEENS_6half_tENS5_IJlSB_lEEESG_SH_NS4_8TiledMMAINS4_8MMA_AtomIJNS4_20SM100_MMA_F16BF16_SSISG_SG_fLi128ELi128ELNS4_4UMMA5MajorE0ELSM_0ELNSL_7ScaleInE0ELSN_0EEEEEENS4_6LayoutISC_NS5_IJNSA_ILi0EEESR_SR_EEEEENS5_IJNS4_10UnderscoreESU_SU_EEEEENS4_13SM90_TMA_LOADENS4_14ComposedLayoutINS4_7SwizzleILi3ELi4ELi3EEENS4_18smem_ptr_flag_bitsILi16EEENSQ_INS5_IJNSA_ILi8EEENSA_ILi64EEEEEENS5_IJS14_SB_EEEEEEEvNS4_8identityESX_S18_vS19_EENS_8epilogue10collective18CollectiveEpilogueINS1B_23Sm100TmaWarpSpecializedILi4ELi2ELi32ELb1ELb0EEEJSF_NS5_IJNSQ_ISE_SB_EENSQ_INSA_ILi32EEESB_EEEEESG_SH_SG_SH_NS1B_6fusion15FusionCallbacksIS1F_NS1K_17LinearCombinationISG_fSG_fLNS_15FloatRoundStyleE2EEESF_S1J_JEEENS4_5SM1004TMEM4LOAD26SM100_TMEM_LOAD_32dp32b32xESX_NSY_INSZ_ILi2ELi4ELi3EEES12_NSQ_INS5_IJS13_S1H_EEENS5_IJS1H_SB_EEEEEEENS4_39AutoVectorizingCopyWithAssumedAlignmentILi128EEENS4_14SM90_TMA_STOREES1Y_S20_S20_EEEvvEEEEvNT_6ParamsE)
        /*09bc*/ 	.short	0x0380
        /*09be*/ 	.short	0x0800


	//----- nvinfo : EIATTR_SW_WAR
	.align		4
.L_55:
        /*09c0*/ 	.byte	0x04, 0x36
        /*09c2*/ 	.short	(.L_57 - .L_56)
.L_56:
        /*09c4*/ 	.word	0x00000008
.L_57:


//--------------------- .nv.callgraph             --------------------------
	.section	.nv.callgraph,"",@"SHT_CUDA_CALLGRAPH"
	.align	4
	.sectionentsize	8
	.align		4
        /*0000*/ 	.word	0x00000000
	.align		4
        /*0004*/ 	.word	0xffffffff
	.align		4
        /*0008*/ 	.word	index@(_ZN7cutlass13device_kernelINS_4gemm6kernel13GemmUniversalIN4cute5tupleIJiiiiEEENS1_10collective13CollectiveMmaINS1_35MainloopSm100TmaUmmaWarpSpecializedILi3ELi2ELi4ENS5_IJNS4_1CILi1EEESB_SB_EEEEENS5_IJNSA_ILi128EEESE_SE_EEENS_6half_tENS5_IJlSB_lEEESG_SH_NS4_8TiledMMAINS4_8MMA_AtomIJNS4_20SM100_MMA_F16BF16_SSISG_SG_fLi128ELi128ELNS4_4UMMA5MajorE0ELSM_0ELNSL_7ScaleInE0ELSN_0EEEEEENS4_6LayoutISC_NS5_IJNSA_ILi0EEESR_SR_EEEEENS5_IJNS4_10UnderscoreESU_SU_EEEEENS4_13SM90_TMA_LOADENS4_14ComposedLayoutINS4_7SwizzleILi3ELi4ELi3EEENS4_18smem_ptr_flag_bitsILi16EEENSQ_INS5_IJNSA_ILi8EEENSA_ILi64EEEEEENS5_IJS14_SB_EEEEEEEvNS4_8identityESX_S18_vS19_EENS_8epilogue10collective18CollectiveEpilogueINS1B_23Sm100TmaWarpSpecializedILi4ELi2ELi32ELb1ELb0EEEJSF_NS5_IJNSQ_ISE_SB_EENSQ_INSA_ILi32EEESB_EEEEESG_SH_SG_SH_NS1B_6fusion15FusionCallbacksIS1F_NS1K_17LinearCombinationISG_fSG_fLNS_15FloatRoundStyleE2EEESF_S1J_JEEENS4_5SM1004TMEM4LOAD26SM100_TMEM_LOAD_32dp32b32xESX_NSY_INSZ_ILi2ELi4ELi3EEES12_NSQ_INS5_IJS13_S1H_EEENS5_IJS1H_SB_EEEEEEENS4_39AutoVectorizingCopyWithAssumedAlignmentILi128EEENS4_14SM90_TMA_STOREES1Y_S20_S20_EEEvvEEEEvNT_6ParamsE)
	.align		4
        /*000c*/ 	.word	index@(__assertfail)
	.align		4
        /*0010*/ 	.word	0x00000000
	.align		4
        /*0014*/ 	.word	0xfffffffe
	.align		4
        /*0018*/ 	.word	0x00000000
	.align		4
        /*001c*/ 	.word	0xfffffffd
	.align		4
        /*0020*/ 	.word	0x00000000
	.align		4
        /*0024*/ 	.word	0xfffffffc


//--------------------- .nv.constant4             --------------------------
	.section	.nv.constant4,"a",@progbits
	.align	8
	.align		8
.nv.constant4:
        /*0000*/ 	.dword	__assertfail
	.align		8
        /*0008*/ 	.dword	__unnamed_1
	.align		8
        /*0010*/ 	.dword	__unnamed_2
	.align		8
        /*0018*/ 	.dword	_ZN40_INTERNAL_832094f4_4_k_cu_169d36a0_293324cuda3std3__45__cpo5beginE
	.align		8
        /*0020*/ 	.dword	_ZN40_INTERNAL_832094f4_4_k_cu_169d36a0_293324cuda3std3__45__cpo3endE
	.align		8
        /*0028*/ 	.dword	_ZN40_INTERNAL_832094f4_4_k_cu_169d36a0_293324cuda3std3__45__cpo6cbeginE
	.align		8
        /*0030*/ 	.dword	_ZN40_INTERNAL_832094f4_4_k_cu_169d36a0_293324cuda3std3__45__cpo4cendE
	.align		8
        /*0038*/ 	.dword	_ZN40_INTERNAL_832094f4_4_k_cu_169d36a0_293324cuda3std3__442_GLOBAL__N__832094f4_4_k_cu_169d36a0_293326ignoreE
	.align		8
        /*0040*/ 	.dword	_ZN40_INTERNAL_832094f4_4_k_cu_169d36a0_293324cuda3std3__419piecewise_constructE
	.align		8
        /*0048*/ 	.dword	_ZN40_INTERNAL_832094f4_4_k_cu_169d36a0_293324cuda3std3__48in_placeE
	.align		8
        /*0050*/ 	.dword	_ZN40_INTERNAL_832094f4_4_k_cu_169d36a0_293324cuda3std6ranges3__45__cpo4swapE
	.align		8
        /*0058*/ 	.dword	_ZN40_INTERNAL_832094f4_4_k_cu_169d36a0_293324cuda3std6ranges3__45__cpo9iter_moveE
	.align		8
        /*0060*/ 	.dword	_ZN40_INTERNAL_832094f4_4_k_cu_169d36a0_293324cute7productE
	.align		8
        /*0068*/ 	.dword	_ZN40_INTERNAL_832094f4_4_k_cu_169d36a0_293324cute1_E
	.align		8
        /*0070*/ 	.dword	$str$25
	.align		8
        /*0078*/ 	.dword	$str$26
	.align		8
        /*0080*/ 	.dword	$str$27
	.align		8
        /*0088*/ 	.dword	$str$28


//--------------------- .text._ZN7cutlass13device_kernelINS_4gemm6kernel13GemmUniversalIN4cute5tupleIJiiiiEEENS1_10collective13CollectiveMmaINS1_35MainloopSm100TmaUmmaWarpSpecializedILi3ELi2ELi4ENS5_IJNS4_1CILi1EEESB_SB_EEEEENS5_IJNSA_ILi128EEESE_SE_EEENS_6half_tENS5_IJlSB_lEEESG_SH_NS4_8TiledMMAINS4_8MMA_AtomIJNS4_20SM100_MMA_F16BF16_SSISG_SG_fLi128ELi128ELNS4_4UMMA5MajorE0ELSM_0ELNSL_7ScaleInE0ELSN_0EEEEEENS4_6LayoutISC_NS5_IJNSA_ILi0EEESR_SR_EEEEENS5_IJNS4_10UnderscoreESU_SU_EEEEENS4_13SM90_TMA_LOADENS4_14ComposedLayoutINS4_7SwizzleILi3ELi4ELi3EEENS4_18smem_ptr_flag_bitsILi16EEENSQ_INS5_IJNSA_ILi8EEENSA_ILi64EEEEEENS5_IJS14_SB_EEEEEEEvNS4_8identityESX_S18_vS19_EENS_8epilogue10collective18CollectiveEpilogueINS1B_23Sm100TmaWarpSpecializedILi4ELi2ELi32ELb1ELb0EEEJSF_NS5_IJNSQ_ISE_SB_EENSQ_INSA_ILi32EEESB_EEEEESG_SH_SG_SH_NS1B_6fusion15FusionCallbacksIS1F_NS1K_17LinearCombinationISG_fSG_fLNS_15FloatRoundStyleE2EEESF_S1J_JEEENS4_5SM1004TMEM4LOAD26SM100_TMEM_LOAD_32dp32b32xESX_NSY_INSZ_ILi2ELi4ELi3EEES12_NSQ_INS5_IJS13_S1H_EEENS5_IJS1H_SB_EEEEEEENS4_39AutoVectorizingCopyWithAssumedAlignmentILi128EEENS4_14SM90_TMA_STOREES1Y_S20_S20_EEEvvEEEEvNT_6ParamsE --------------------------
	.section	.text._ZN7cutlass13device_kernelINS_4gemm6kernel13GemmUniversalIN4cute5tupleIJiiiiEEENS1_10collective13CollectiveMmaINS1_35MainloopSm100TmaUmmaWarpSpecializedILi3ELi2ELi4ENS5_IJNS4_1CILi1EEESB_SB_EEEEENS5_IJNSA_ILi128EEESE_SE_EEENS_6half_tENS5_IJlSB_lEEESG_SH_NS4_8TiledMMAINS4_8MMA_AtomIJNS4_20SM100_MMA_F16BF16_SSISG_SG_fLi128ELi128ELNS4_4UMMA5MajorE0ELSM_0ELNSL_7ScaleInE0ELSN_0EEEEEENS4_6LayoutISC_NS5_IJNSA_ILi0EEESR_SR_EEEEENS5_IJNS4_10UnderscoreESU_SU_EEEEENS4_13SM90_TMA_LOADENS4_14ComposedLayoutINS4_7SwizzleILi3ELi4ELi3EEENS4_18smem_ptr_flag_bitsILi16EEENSQ_INS5_IJNSA_ILi8EEENSA_ILi64EEEEEENS5_IJS14_SB_EEEEEEEvNS4_8identityESX_S18_vS19_EENS_8epilogue10collective18CollectiveEpilogueINS1B_23Sm100TmaWarpSpecializedILi4ELi2ELi32ELb1ELb0EEEJSF_NS5_IJNSQ_ISE_SB_EENSQ_INSA_ILi32EEESB_EEEEESG_SH_SG_SH_NS1B_6fusion15FusionCallbacksIS1F_NS1K_17LinearCombinationISG_fSG_fLNS_15FloatRoundStyleE2EEESF_S1J_JEEENS4_5SM1004TMEM4LOAD26SM100_TMEM_LOAD_32dp32b32xESX_NSY_INSZ_ILi2ELi4ELi3EEES12_NSQ_INS5_IJS13_S1H_EEENS5_IJS1H_SB_EEEEEEENS4_39AutoVectorizingCopyWithAssumedAlignmentILi128EEENS4_14SM90_TMA_STOREES1Y_S20_S20_EEEvvEEEEvNT_6ParamsE,"ax",@progbits
	.align	128
.text._ZN7cutlass13device_kernelINS_4gemm6kernel13GemmUniversalIN4cute5tupleIJiiiiEEENS1_10collective13CollectiveMmaINS1_35MainloopSm100TmaUmmaWarpSpecializedILi3ELi2ELi4ENS5_IJNS4_1CILi1EEESB_SB_EEEEENS5_IJNSA_ILi128EEESE_SE_EEENS_6half_tENS5_IJlSB_lEEESG_SH_NS4_8TiledMMAINS4_8MMA_AtomIJNS4_20SM100_MMA_F16BF16_SSISG_SG_fLi128ELi128ELNS4_4UMMA5MajorE0ELSM_0ELNSL_7ScaleInE0ELSN_0EEEEEENS4_6LayoutISC_NS5_IJNSA_ILi0EEESR_SR_EEEEENS5_IJNS4_10UnderscoreESU_SU_EEEEENS4_13SM90_TMA_LOADENS4_14ComposedLayoutINS4_7SwizzleILi3ELi4ELi3EEENS4_18smem_ptr_flag_bitsILi16EEENSQ_INS5_IJNSA_ILi8EEENSA_ILi64EEEEEENS5_IJS14_SB_EEEEEEEvNS4_8identityESX_S18_vS19_EENS_8epilogue10collective18CollectiveEpilogueINS1B_23Sm100TmaWarpSpecializedILi4ELi2ELi32ELb1ELb0EEEJSF_NS5_IJNSQ_ISE_SB_EENSQ_INSA_ILi32EEESB_EEEEESG_SH_SG_SH_NS1B_6fusion15FusionCallbacksIS1F_NS1K_17LinearCombinationISG_fSG_fLNS_15FloatRoundStyleE2EEESF_S1J_JEEENS4_5SM1004TMEM4LOAD26SM100_TMEM_LOAD_32dp32b32xESX_NSY_INSZ_ILi2ELi4ELi3EEES12_NSQ_INS5_IJS13_S1H_EEENS5_IJS1H_SB_EEEEEEENS4_39AutoVectorizingCopyWithAssumedAlignmentILi128EEENS4_14SM90_TMA_STOREES1Y_S20_S20_EEEvvEEEEvNT_6ParamsE:
        .type           _ZN7cutlass13device_kernelINS_4gemm6kernel13GemmUniversalIN4cute5tupleIJiiiiEEENS1_10collective13CollectiveMmaINS1_35MainloopSm100TmaUmmaWarpSpecializedILi3ELi2ELi4ENS5_IJNS4_1CILi1EEESB_SB_EEEEENS5_IJNSA_ILi128EEESE_SE_EEENS_6half_tENS5_IJlSB_lEEESG_SH_NS4_8TiledMMAINS4_8MMA_AtomIJNS4_20SM100_MMA_F16BF16_SSISG_SG_fLi128ELi128ELNS4_4UMMA5MajorE0ELSM_0ELNSL_7ScaleInE0ELSN_0EEEEEENS4_6LayoutISC_NS5_IJNSA_ILi0EEESR_SR_EEEEENS5_IJNS4_10UnderscoreESU_SU_EEEEENS4_13SM90_TMA_LOADENS4_14ComposedLayoutINS4_7SwizzleILi3ELi4ELi3EEENS4_18smem_ptr_flag_bitsILi16EEENSQ_INS5_IJNSA_ILi8EEENSA_ILi64EEEEEENS5_IJS14_SB_EEEEEEEvNS4_8identityESX_S18_vS19_EENS_8epilogue10collective18CollectiveEpilogueINS1B_23Sm100TmaWarpSpecializedILi4ELi2ELi32ELb1ELb0EEEJSF_NS5_IJNSQ_ISE_SB_EENSQ_INSA_ILi32EEESB_EEEEESG_SH_SG_SH_NS1B_6fusion15FusionCallbacksIS1F_NS1K_17LinearCombinationISG_fSG_fLNS_15FloatRoundStyleE2EEESF_S1J_JEEENS4_5SM1004TMEM4LOAD26SM100_TMEM_LOAD_32dp32b32xESX_NSY_INSZ_ILi2ELi4ELi3EEES12_NSQ_INS5_IJS13_S1H_EEENS5_IJS1H_SB_EEEEEEENS4_39AutoVectorizingCopyWithAssumedAlignmentILi128EEENS4_14SM90_TMA_STOREES1Y_S20_S20_EEEvvEEEEvNT_6ParamsE,@function
        .size           _ZN7cutlass13device_kernelINS_4gemm6kernel13GemmUniversalIN4cute5tupleIJiiiiEEENS1_10collective13CollectiveMmaINS1_35MainloopSm100TmaUmmaWarpSpecializedILi3ELi2ELi4ENS5_IJNS4_1CILi1EEESB_SB_EEEEENS5_IJNSA_ILi128EEESE_SE_EEENS_6half_tENS5_IJlSB_lEEESG_SH_NS4_8TiledMMAINS4_8MMA_AtomIJNS4_20SM100_MMA_F16BF16_SSISG_SG_fLi128ELi128ELNS4_4UMMA5MajorE0ELSM_0ELNSL_7ScaleInE0ELSN_0EEEEEENS4_6LayoutISC_NS5_IJNSA_ILi0EEESR_SR_EEEEENS5_IJNS4_10UnderscoreESU_SU_EEEEENS4_13SM90_TMA_LOADENS4_14ComposedLayoutINS4_7SwizzleILi3ELi4ELi3EEENS4_18smem_ptr_flag_bitsILi16EEENSQ_INS5_IJNSA_ILi8EEENSA_ILi64EEEEEENS5_IJS14_SB_EEEEEEEvNS4_8identityESX_S18_vS19_EENS_8epilogue10collective18CollectiveEpilogueINS1B_23Sm100TmaWarpSpecializedILi4ELi2ELi32ELb1ELb0EEEJSF_NS5_IJNSQ_ISE_SB_EENSQ_INSA_ILi32EEESB_EEEEESG_SH_SG_SH_NS1B_6fusion15FusionCallbacksIS1F_NS1K_17LinearCombinationISG_fSG_fLNS_15FloatRoundStyleE2EEESF_S1J_JEEENS4_5SM1004TMEM4LOAD26SM100_TMEM_LOAD_32dp32b32xESX_NSY_INSZ_ILi2ELi4ELi3EEES12_NSQ_INS5_IJS13_S1H_EEENS5_IJS1H_SB_EEEEEEENS4_39AutoVectorizingCopyWithAssumedAlignmentILi128EEENS4_14SM90_TMA_STOREES1Y_S20_S20_EEEvvEEEEvNT_6ParamsE,(.L_x_173 - _ZN7cutlass13device_kernelINS_4gemm6kernel13GemmUniversalIN4cute5tupleIJiiiiEEENS1_10collective13CollectiveMmaINS1_35MainloopSm100TmaUmmaWarpSpecializedILi3ELi2ELi4ENS5_IJNS4_1CILi1EEESB_SB_EEEEENS5_IJNSA_ILi128EEESE_SE_EEENS_6half_tENS5_IJlSB_lEEESG_SH_NS4_8TiledMMAINS4_8MMA_AtomIJNS4_20SM100_MMA_F16BF16_SSISG_SG_fLi128ELi128ELNS4_4UMMA5MajorE0ELSM_0ELNSL_7ScaleInE0ELSN_0EEEEEENS4_6LayoutISC_NS5_IJNSA_ILi0EEESR_SR_EEEEENS5_IJNS4_10UnderscoreESU_SU_EEEEENS4_13SM90_TMA_LOADENS4_14ComposedLayoutINS4_7SwizzleILi3ELi4ELi3EEENS4_18smem_ptr_flag_bitsILi16EEENSQ_INS5_IJNSA_ILi8EEENSA_ILi64EEEEEENS5_IJS14_SB_EEEEEEEvNS4_8identityESX_S18_vS19_EENS_8epilogue10collective18CollectiveEpilogueINS1B_23Sm100TmaWarpSpecializedILi4ELi2ELi32ELb1ELb0EEEJSF_NS5_IJNSQ_ISE_SB_EENSQ_INSA_ILi32EEESB_EEEEESG_SH_SG_SH_NS1B_6fusion15FusionCallbacksIS1F_NS1K_17LinearCombinationISG_fSG_fLNS_15FloatRoundStyleE2EEESF_S1J_JEEENS4_5SM1004TMEM4LOAD26SM100_TMEM_LOAD_32dp32b32xESX_NSY_INSZ_ILi2ELi4ELi3EEES12_NSQ_INS5_IJS13_S1H_EEENS5_IJS1H_SB_EEEEEEENS4_39AutoVectorizingCopyWithAssumedAlignmentILi128EEENS4_14SM90_TMA_STOREES1Y_S20_S20_EEEvvEEEEvNT_6ParamsE)
        .other          _ZN7cutlass13device_kernelINS_4gemm6kernel13GemmUniversalIN4cute5tupleIJiiiiEEENS1_10collective13CollectiveMmaINS1_35MainloopSm100TmaUmmaWarpSpecializedILi3ELi2ELi4ENS5_IJNS4_1CILi1EEESB_SB_EEEEENS5_IJNSA_ILi128EEESE_SE_EEENS_6half_tENS5_IJlSB_lEEESG_SH_NS4_8TiledMMAINS4_8MMA_AtomIJNS4_20SM100_MMA_F16BF16_SSISG_SG_fLi128ELi128ELNS4_4UMMA5MajorE0ELSM_0ELNSL_7ScaleInE0ELSN_0EEEEEENS4_6LayoutISC_NS5_IJNSA_ILi0EEESR_SR_EEEEENS5_IJNS4_10UnderscoreESU_SU_EEEEENS4_13SM90_TMA_LOADENS4_14ComposedLayoutINS4_7SwizzleILi3ELi4ELi3EEENS4_18smem_ptr_flag_bitsILi16EEENSQ_INS5_IJNSA_ILi8EEENSA_ILi64EEEEEENS5_IJS14_SB_EEEEEEEvNS4_8identityESX_S18_vS19_EENS_8epilogue10collective18CollectiveEpilogueINS1B_23Sm100TmaWarpSpecializedILi4ELi2ELi32ELb1ELb0EEEJSF_NS5_IJNSQ_ISE_SB_EENSQ_INSA_ILi32EEESB_EEEEESG_SH_SG_SH_NS1B_6fusion15FusionCallbacksIS1F_NS1K_17LinearCombinationISG_fSG_fLNS_15FloatRoundStyleE2EEESF_S1J_JEEENS4_5SM1004TMEM4LOAD26SM100_TMEM_LOAD_32dp32b32xESX_NSY_INSZ_ILi2ELi4ELi3EEES12_NSQ_INS5_IJS13_S1H_EEENS5_IJS1H_SB_EEEEEEENS4_39AutoVectorizingCopyWithAssumedAlignmentILi128EEENS4_14SM90_TMA_STOREES1Y_S20_S20_EEEvvEEEEvNT_6ParamsE,@"STO_CUDA_ENTRY STV_DEFAULT"
_ZN7cutlass13device_kernelINS_4gemm6kernel13GemmUniversalIN4cute5tupleIJiiiiEEENS1_10collective13CollectiveMmaINS1_35MainloopSm100TmaUmmaWarpSpecializedILi3ELi2ELi4ENS5_IJNS4_1CILi1EEESB_SB_EEEEENS5_IJNSA_ILi128EEESE_SE_EEENS_6half_tENS5_IJlSB_lEEESG_SH_NS4_8TiledMMAINS4_8MMA_AtomIJNS4_20SM100_MMA_F16BF16_SSISG_SG_fLi128ELi128ELNS4_4UMMA5MajorE0ELSM_0ELNSL_7ScaleInE0ELSN_0EEEEEENS4_6LayoutISC_NS5_IJNSA_ILi0EEESR_SR_EEEEENS5_IJNS4_10UnderscoreESU_SU_EEEEENS4_13SM90_TMA_LOADENS4_14ComposedLayoutINS4_7SwizzleILi3ELi4ELi3EEENS4_18smem_ptr_flag_bitsILi16EEENSQ_INS5_IJNSA_ILi8EEENSA_ILi64EEEEEENS5_IJS14_SB_EEEEEEEvNS4_8identityESX_S18_vS19_EENS_8epilogue10collective18CollectiveEpilogueINS1B_23Sm100TmaWarpSpecializedILi4ELi2ELi32ELb1ELb0EEEJSF_NS5_IJNSQ_ISE_SB_EENSQ_INSA_ILi32EEESB_EEEEESG_SH_SG_SH_NS1B_6fusion15FusionCallbacksIS1F_NS1K_17LinearCombinationISG_fSG_fLNS_15FloatRoundStyleE2EEESF_S1J_JEEENS4_5SM1004TMEM4LOAD26SM100_TMEM_LOAD_32dp32b32xESX_NSY_INSZ_ILi2ELi4ELi3EEES12_NSQ_INS5_IJS13_S1H_EEENS5_IJS1H_SB_EEEEEEENS4_39AutoVectorizingCopyWithAssumedAlignmentILi128EEENS4_14SM90_TMA_STOREES1Y_S20_S20_EEEvvEEEEvNT_6ParamsE:
[----:B------:R-:W1:Y:S01]  /*0000*/  LDC R1, c[0x0][0x37c] ;  /* 0x0000df00ff017b82 */ /* 0x000e620000000800 */
[----:B------:R-:W2:Y:S01]  /*0010*/  S2R R101, SR_TID.X ;  /* 0x0000000000657919 */ /* 0x000ea20000002100 */
[----:B------:R-:W3:Y:S01]  /*0020*/  LDCU.64 UR4, c[0x0][0x890] ;  /* 0x00011200ff0477ac */ /* 0x000ee20008000a00 */
[----:B------:R-:W-:Y:S02]  /*0030*/  PRMT R88, RZ, 0x7610, R88 ;  /* 0x00007610ff587816 */ /* 0x000fe40000000058 */
[----:B------:R-:W-:Y:S01]  /*0040*/  ELECT P5, URZ, PT ;  /* 0x0000000000ff782f */ /* 0x000fe200038a0000 */
[----:B------:R-:W4:Y:S01]  /*0050*/  LDCU.64 UR46, c[0x0][0x358] ;  /* 0x00006b00ff2e77ac */ /* 0x000f220008000a00 */
[----:B---3--:R-:W-:-:S04]  /*0060*/  UISETP.NE.U32.AND UP0, UPT, UR4, URZ, UPT ;  /* 0x000000ff0400728c */ /* 0x008fc8000bf05070 */
[----:B------:R-:W-:Y:S01]  /*0070*/  UISETP.NE.AND.EX UP0, UPT, UR5, URZ, UPT, UP0 ;  /* 0x000000ff0500728c */ /* 0x000fe2000bf05300 */
[----:B--2---:R-:W-:-:S05]  /*0080*/  SHF.R.U32.HI R92, RZ, 0x5, R101 ;  /* 0x00000005ff5c7819 */ /* 0x004fca0000011665 */
[----:B------:R-:W2:Y:S02]  /*0090*/  SHFL.IDX PT, R0, R92, RZ, 0x1f ;  /* 0x00001fff5c007589 */ /* 0x000ea400000e0000 */
[----:B--2---:R-:W-:Y:S01]  /*00a0*/  R2UR UR8, R0 ;  /* 0x00000000000872ca */ /* 0x004fe200000e0000 */
[----:B-1--4-:R-:W-:-:S14]  /*00b0*/  BRA.U UP0, `(.L_x_0) ;  /* 0x00000001002c7547 */ /* 0x012fdc000b800000 */
[----:B------:R-:W1:Y:S02]  /*00c0*/  LDCU.64 UR6, c[0x0][0x888] ;  /* 0x00011100ff0677ac */ /* 0x000e640008000a00 */
[----:B-1----:R-:W-:-:S04]  /*00d0*/  UISETP.NE.U32.AND UP0, UPT, UR6, URZ, UPT ;  /* 0x000000ff0600728c */ /* 0x002fc8000bf05070 */
[----:B------:R-:W-:-:S09]  /*00e0*/  UISETP.NE.AND.EX UP0, UPT, UR7, URZ, UPT, UP0 ;  /* 0x000000ff0700728c */ /* 0x000fd2000bf05300 */
[----:B------:R-:W-:Y:S05]  /*00f0*/  BRA.U !UP0, `(.L_x_1) ;  /* 0x0000000108107547 */ /* 0x000fea000b800000 */
[----:B------:R-:W1:Y:S02]  /*0100*/  LDC.64 R2, c[0x0][0x888] ;  /* 0x00022200ff027b82 */ /* 0x000e640000000a00 */
[----:B-1----:R1:W5:Y:S01]  /*0110*/  LDG.E R49, desc[UR46][R2.64] ;  /* 0x0000002e02317981 */ /* 0x002362000c1e1900 */
[----:B------:R-:W-:Y:S01]  /*0120*/  HFMA2 R88, -RZ, RZ, 0, 5.9604644775390625e-08 ;  /* 0x00000001ff587431 */ /* 0x000fe200000001ff */
[----:B------:R-:W-:Y:S05]  /*0130*/  BRA `(.L_x_0) ;  /* 0x00000000000c7947 */ /* 0x000fea0003800000 */
.L_x_1:
[----:B------:R-:W1:Y:S01]  /*0140*/  LDCU UR6, c[0x0][0x880] ;  /* 0x00011000ff0677ac */ /* 0x000e620008000800 */
[----:B------:R-:W-:Y:S01]  /*0150*/  HFMA2 R88, -RZ, RZ, 0, 5.9604644775390625e-08 ;  /* 0x00000001ff587431 */ /* 0x000fe200000001ff */
[----:B-1----:R-:W-:-:S07]  /*0160*/  MOV R49, UR6 ;  /* 0x0000000600317c02 */ /* 0x002fce0008000f00 */
.L_x_0:
[----:B------:R-:W2:Y:S02]  /*0170*/  LDCU.64 UR6, c[0x0][0x8b0] ;  /* 0x00011600ff0677ac */ /* 0x000ea40008000a00 */
[----:B--2---:R-:W-:-:S04]  /*0180*/  UISETP.NE.U32.AND UP0, UPT, UR6, URZ, UPT ;  /* 0x000000ff0600728c */ /* 0x004fc8000bf05070 */
[----:B------:R-:W-:-:S09]  /*0190*/  UISETP.NE.AND.EX UP0, UPT, UR7, URZ, UPT, UP0 ;  /* 0x000000ff0700728c */ /* 0x000fd2000bf05300 */
[----:B------:R-:W-:Y:S05]  /*01a0*/  BRA.U UP0, `(.L_x_2) ;  /* 0x0000000100247547 */ /* 0x000fea000b800000 */
[----:B------:R-:W2:Y:S02]  /*01b0*/  LDCU.64 UR6, c[0x0][0x8a8] ;  /* 0x00011500ff0677ac */ /* 0x000ea40008000a00 */
[----:B--2---:R-:W-:-:S04]  /*01c0*/  UISETP.NE.U32.AND UP0, UPT, UR6, URZ, UPT ;  /* 0x000000ff0600728c */ /* 0x004fc8000bf05070 */
[----:B------:R-:W-:-:S09]  /*01d0*/  UISETP.NE.AND.EX UP0, UPT, UR7, URZ, UPT, UP0 ;  /* 0x000000ff0700728c */ /* 0x000fd2000bf05300 */
[----:B------:R-:W-:Y:S05]  /*01e0*/  BRA.U !UP0, `(.L_x_3) ;  /* 0x00000001080c7547 */ /* 0x000fea000b800000 */
[----:B-1----:R-:W1:Y:S02]  /*01f0*/  LDC.64 R2, c[0x0][0x8a8] ;  /* 0x00022a00ff027b82 */ /* 0x002e640000000a00 */
[----:B-1----:R2:W5:Y:S01]  /*0200*/  LDG.E R47, desc[UR46][R2.64] ;  /* 0x0000002e022f7981 */ /* 0x002562000c1e1900 */
[----:B------:R-:W-:Y:S05]  /*0210*/  BRA `(.L_x_2) ;  /* 0x0000000000087947 */ /* 0x000fea0003800000 */
.L_x_3:
[----:B------:R-:W2:Y:S02]  /*0220*/  LDCU UR6, c[0x0][0x8a0] ;  /* 0x00011400ff0677ac */ /* 0x000ea40008000800 */
[----:B--2---:R-:W-:Y:S02]  /*0230*/  MOV R47, UR6 ;  /* 0x00000006002f7c02 */ /* 0x004fe40008000f00 */
.L_x_2:
[----:B------:R-:W-:Y:S01]  /*0240*/  IMAD.U32 R0, RZ, RZ, UR8 ;  /* 0x00000008ff007e24 */ /* 0x000fe2000f8e00ff */
[----:B------:R-:W-:Y:S04]  /*0250*/  BSSY.RECONVERGENT B0, `(.L_x_4) ;  /* 0x000000c000007945 */ /* 0x000fe80003800200 */
[C---:B------:R-:W-:Y:S02]  /*0260*/  ISETP.NE.OR P1, PT, R0.reuse, 0x1, !P5 ;  /* 0x000000010000780c */ /* 0x040fe40006f25670 */
[----:B------:R-:W-:-:S11]  /*0270*/  ISETP.NE.OR P0, PT, R0, 0x3, !P5 ;  /* 0x000000030000780c */ /* 0x000fd60006f05670 */
[----:B------:R-:W-:Y:S05]  /*0280*/  @P1 BRA `(.L_x_5) ;  /* 0x0000000000201947 */ /* 0x000fea0003800000 */
[----:B------:R-:W3:Y:S02]  /*0290*/  LDCU.64 UR6, c[0x0][0x348] ;  /* 0x00006900ff0677ac */ /* 0x000ee40008000a00 */
[----:B---3--:R-:W-:Y:S02]  /*02a0*/  UIADD3 UR10, UP1, UPT, UR6, 0x80, URZ ;  /* 0x00000080060a7890 */ /* 0x008fe4000ff3e0ff */
[----:B------:R-:W-:Y:S02]  /*02b0*/  UIADD3 UR6, UP0, UPT, UR6, 0x180, URZ ;  /* 0x0000018006067890 */ /* 0x000fe4000ff1e0ff */
[----:B------:R-:W-:Y:S02]  /*02c0*/  UIADD3.X UR11, UPT, UPT, URZ, UR7, URZ, UP1, !UPT ;  /* 0x00000007ff0b7290 */ /* 0x000fe40008ffe4ff */
[----:B------:R-:W-:-:S07]  /*02d0*/  UIADD3.X UR7, UPT, UPT, URZ, UR7, URZ, UP0, !UPT ;  /* 0x00000007ff077290 */ /* 0x000fce00087fe4ff */
[----:B------:R3:W-:Y:S02]  /*02e0*/  UTMACCTL.PF [UR10] ;  /* 0x000000000a0079b9 */ /* 0x0007e40008040000 */
[----:B------:R3:W-:Y:S02]  /*02f0*/  UTMACCTL.PF [UR6] ;  /* 0x00000000060079b9 */ /* 0x0007e40008040000 */
[----:B---3--:R-:W-:Y:S01]  /*0300*/  NOP ;  /* 0x0000000000007918 */ /* 0x008fe20000000000 */
.L_x_5:
[----:B------:R-:W-:Y:S05]  /*0310*/  BSYNC.RECONVERGENT B0 ;  /* 0x0000000000007941 */ /* 0x000fea0003800200 */
.L_x_4:
[----:B------:R-:W-:Y:S04]  /*0320*/  BSSY.RECONVERGENT B0, `(.L_x_6) ;  /* 0x000000a000007945 */ /* 0x000fe80003800200 */
        /* <DEDUP_REMOVED lines=9> */
.L_x_7:
[----:B------:R-:W-:Y:S05]  /*03c0*/  BSYNC.RECONVERGENT B0 ;  /* 0x0000000000007941 */ /* 0x000fea0003800200 */
.L_x_6:
[----:B------:R-:W3:Y:S01]  /*03d0*/  LDCU.64 UR6, c[0x0][0x888] ;  /* 0x00011100ff0677ac */ /* 0x000ee20008000a00 */
[----:B------:R-:W-:Y:S02]  /*03e0*/  UISETP.EQ.U32.AND UP1, UPT, UR4, URZ, UPT ;  /* 0x000000ff0400728c */ /* 0x000fe4000bf22070 */
[----:B------:R-:W-:Y:S02]  /*03f0*/  UPLOP3.LUT UP2, UPT, UPT, UPT, UPT, 0x80, 0x8 ;  /* 0x000000000008789c */ /* 0x000fe40003f4f070 */
[----:B---3--:R-:W-:-:S04]  /*0400*/  UISETP.NE.U32.AND UP0, UPT, UR6, URZ, UPT ;  /* 0x000000ff0600728c */ /* 0x008fc8000bf05070 */
[----:B------:R-:W-:-:S04]  /*0410*/  UISETP.NE.AND.EX UP0, UPT, UR7, URZ, UPT, UP0 ;  /* 0x000000ff0700728c */ /* 0x000fc8000bf05300 */
[----:B------:R-:W-:-:S04]  /*0420*/  UISETP.EQ.OR.EX UP3, UPT, UR5, URZ, !UP0, UP1 ;  /* 0x000000ff0500728c */ /* 0x000fc8000c762710 */
[----:B------:R-:W-:-:S05]  /*0430*/  UP2UR UR50, UPR, URZ, 0x8 ;  /* 0x00000008ff327883 */ /* 0x000fca0008000000 */
[----:B------:R-:W-:Y:S07]  /*0440*/  BRA.U !UP3, `(.L_x_8) ;  /* 0x000000010b207547 */ /* 0x000fee000b800000 */
[----:B------:R-:W-:Y:S01]  /*0450*/  UISETP.NE.U32.AND UP2, UPT, UR4, URZ, UPT ;  /* 0x000000ff0400728c */ /* 0x000fe2000bf45070 */
[----:B-----5:R-:W-:Y:S01]  /*0460*/  FSETP.NEU.AND P0, PT, R49, RZ, PT ;  /* 0x000000ff3100720b */ /* 0x020fe20003f0d000 */
[----:B------:R-:W-:Y:S02]  /*0470*/  USEL UR4, URZ, 0xffffffff, UP0 ;  /* 0xffffffffff047887 */ /* 0x000fe40008000000 */
[----:B------:R-:W-:-:S10]  /*0480*/  UISETP.NE.AND.EX UP2, UPT, UR5, URZ, UPT, UP2 ;  /* 0x000000ff0500728c */ /* 0x000fd4000bf45320 */
[----:B------:R-:W-:Y:S01]  /*0490*/  VOTEU.ANY UP1, P0 ;  /* 0x0000000000ff7886 */ /* 0x000fe20000020100 */
[----:B------:R-:W-:-:S04]  /*04a0*/  @!UP2 USEL UR4, URZ, 0xffffffff, UP1 ;  /* 0xffffffffff04a887 */ /* 0x000fc80008800000 */
[----:B------:R-:W-:-:S04]  /*04b0*/  ULOP3.LUT UR4, UR4, 0x1, URZ, 0xc0, !UPT ;  /* 0x0000000104047892 */ /* 0x000fc8000f8ec0ff */
[----:B------:R-:W-:-:S11]  /*04c0*/  UISETP.NE.U32.AND UP2, UPT, UR4, 0x1, UPT ;  /* 0x000000010400788c */ /* 0x000fd6000bf45070 */
.L_x_8:
[----:B-12---:R-:W1:Y:S01]  /*04d0*/  SHFL.IDX PT, R2, R92, RZ, 0x1f ;  /* 0x00001fff5c027589 */ /* 0x006e6200000e0000 */
[----:B------:R-:W-:-:S04]  /*04e0*/  UISETP.NE.AND UP1, UPT, UR8, 0x2, UPT ;  /* 0x000000020800788c */ /* 0x000fc8000bf25270 */
[----:B------:R-:W-:Y:S01]  /*04f0*/  USEL UR6, URZ, 0x1, UP1 ;  /* 0x00000001ff067887 */ /* 0x000fe20008800000 */
[----:B-1----:R-:W-:-:S13]  /*0500*/  ISETP.NE.AND P0, PT, R2, RZ, PT ;  /* 0x000000ff0200720c */ /* 0x002fda0003f05270 */
[----:B------:R-:W-:Y:S05]  /*0510*/  @P0 BRA `(.L_x_9) ;  /* 0x0000000000400947 */ /* 0x000fea0003800000 */
[----:B------:R-:W1:Y:S01]  /*0520*/  S2UR UR5, SR_CgaCtaId ;  /* 0x00000000000579c3 */ /* 0x000e620000008800 */
[----:B------:R-:W-:Y:S01]  /*0530*/  UMOV UR7, 0x400 ;  /* 0x0000040000077882 */ /* 0x000fe20000000000 */
[----:B------:R-:W-:Y:S01]  /*0540*/  UMOV UR4, 0x1 ;  /* 0x0000000100047882 */ /* 0x000fe20000000000 */
[----:B------:R-:W-:Y:S01]  /*0550*/  ELECT P0, URZ, PT ;  /* 0x0000000000ff782f */ /* 0x000fe20003800000 */
[----:B------:R-:W-:-:S04]  /*0560*/  UIADD3 UR10, UPT, UPT, -UR4, 0x100000, URZ ;  /* 0x00100000040a7890 */ /* 0x000fc8000fffe1ff */
[----:B------:R-:W-:Y:S02]  /*0570*/  USHF.L.U32 UR11, UR10, 0xb, URZ ;  /* 0x0000000b0a0b7899 */ /* 0x000fe400080006ff */
[----:B------:R-:W-:Y:S02]  /*0580*/  USHF.L.U32 UR10, UR10, 0x1, URZ ;  /* 0x000000010a0a7899 */ /* 0x000fe400080006ff */
[----:B-1----:R-:W-:Y:S01]  /*0590*/  ULEA UR5, UR5, UR7, 0x18 ;  /* 0x0000000705057291 */ /* 0x002fe2000f8ec0ff */
[----:B------:R-:W1:Y:S11]  /*05a0*/  FENCE.VIEW.ASYNC.S ;  /* 0x00000000000073c6 */ /* 0x000e760000000000 */
[----:B-1----:R1:W2:Y:S01]  /*05b0*/  SYNCS.EXCH.64 URZ, [UR5], UR10 ;  /* 0x0000000a05ff75b2 */ /* 0x0022a20008000100 */
[----:B------:R1:W3:Y:S01]  /*05c0*/  SYNCS.EXCH.64 URZ, [UR5+0x18], UR10 ;  /* 0x0000180a05ff75b2 */ /* 0x0002e20008000100 */
[----:B------:R1:W4:Y:S01]  /*05d0*/  SYNCS.EXCH.64 URZ, [UR5+0x8], UR10 ;  /* 0x0000080a05ff75b2 */ /* 0x0003220008000100 */
[----:B------:R1:W1:Y:S01]  /*05e0*/  SYNCS.EXCH.64 URZ, [UR5+0x20], UR10 ;  /* 0x0000200a05ff75b2 */ /* 0x0002620008000100 */
[----:B------:R1:W1:Y:S01]  /*05f0*/  SYNCS.EXCH.64 URZ, [UR5+0x10], UR10 ;  /* 0x0000100a05ff75b2 */ /* 0x0002620008000100 */
[----:B------:R1:W1:Y:S01]  /*0600*/  SYNCS.EXCH.64 URZ, [UR5+0x28], UR10 ;  /* 0x0000280a05ff75b2 */ /* 0x0002620008000100 */
[----:B------:R-:W-:Y:S01]  /*0610*/  NOP ;  /* 0x0000000000007918 */ /* 0x000fe20000000000 */
.L_x_9:
[----:B------:R-:W2:Y:S01]  /*0620*/  SHFL.IDX PT, R2, R92, RZ, 0x1f ;  /* 0x00001fff5c027589 */ /* 0x000ea200000e0000 */
[----:B------:R-:W-:Y:S01]  /*0630*/  NOP ;  /* 0x0000000000007918 */ /* 0x000fe20000000000 */
[----:B--2---:R-:W-:-:S13]  /*0640*/  ISETP.NE.AND P0, PT, R2, 0x1, PT ;  /* 0x000000010200780c */ /* 0x004fda0003f05270 */
[----:B------:R-:W-:Y:S05]  /*0650*/  @P0 BRA `(.L_x_10) ;  /* 0x0000000000580947 */ /* 0x000fea0003800000 */
[----:B------:R-:W2:Y:S01]  /*0660*/  S2UR UR7, SR_CgaCtaId ;  /* 0x00000000000779c3 */ /* 0x000ea20000008800 */
[----:B------:R-:W-:Y:S01]  /*0670*/  UMOV UR9, 0x400 ;  /* 0x0000040000097882 */ /* 0x000fe20000000000 */
[----:B-1----:R-:W-:Y:S01]  /*0680*/  UMOV UR5, 0x20 ;  /* 0x0000002000057882 */ /* 0x002fe20000000000 */
[----:B------:R-:W-:Y:S01]  /*0690*/  UMOV UR4, 0x80 ;  /* 0x0000008000047882 */ /* 0x000fe20000000000 */
[----:B------:R-:W-:-:S04]  /*06a0*/  UIADD3 UR10, UPT, UPT, -UR5, 0x100000, URZ ;  /* 0x00100000050a7890 */ /* 0x000fc8000fffe1ff */
[----:B------:R-:W-:Y:S02]  /*06b0*/  USHF.L.U32 UR11, UR10, 0xb, URZ ;  /* 0x0000000b0a0b7899 */ /* 0x000fe400080006ff */
[----:B------:R-:W-:Y:S02]  /*06c0*/  USHF.L.U32 UR10, UR10, 0x1, URZ ;  /* 0x000000010a0a7899 */ /* 0x000fe400080006ff */
[----:B------:R-:W-:-:S04]  /*06d0*/  UIADD3 UR4, UPT, UPT, -UR4, 0x100000, URZ ;  /* 0x0010000004047890 */ /* 0x000fc8000fffe1ff */
[----:B------:R-:W-:Y:S02]  /*06e0*/  USHF.L.U32 UR5, UR4, 0xb, URZ ;  /* 0x0000000b04057899 */ /* 0x000fe400080006ff */
[----:B------:R-:W-:Y:S01]  /*06f0*/  USHF.L.U32 UR4, UR4, 0x1, URZ ;  /* 0x0000000104047899 */ /* 0x000fe200080006ff */
[----:B------:R-:W-:Y:S01]  /*0700*/  ELECT P0, URZ, PT ;  /* 0x0000000000ff782f */ /* 0x000fe20003800000 */
[----:B--2---:R-:W-:Y:S01]  /*0710*/  ULEA UR7, UR7, UR9, 0x18 ;  /* 0x0000000907077291 */ /* 0x004fe2000f8ec0ff */
[----:B------:R-:W1:Y:S11]  /*0720*/  FENCE.VIEW.ASYNC.S ;  /* 0x00000000000073c6 */ /* 0x000e760000000000 */
[----:B-1----:R2:W1:Y:S01]  /*0730*/  SYNCS.EXCH.64 URZ, [UR7+0x30], UR10 ;  /* 0x0000300a07ff75b2 */ /* 0x0024620008000100 */
[----:B------:R2:W1:Y:S01]  /*0740*/  SYNCS.EXCH.64 URZ, [UR7+0x50], UR4 ;  /* 0x0000500407ff75b2 */ /* 0x0004620008000100 */
[----:B------:R2:W1:Y:S01]  /*0750*/  SYNCS.EXCH.64 URZ, [UR7+0x38], UR10 ;  /* 0x0000380a07ff75b2 */ /* 0x0004620008000100 */
[----:B------:R2:W1:Y:S01]  /*0760*/  SYNCS.EXCH.64 URZ, [UR7+0x58], UR4 ;  /* 0x0000580407ff75b2 */ /* 0x0004620008000100 */
[----:B------:R2:W1:Y:S01]  /*0770*/  SYNCS.EXCH.64 URZ, [UR7+0x40], UR10 ;  /* 0x0000400a07ff75b2 */ /* 0x0004620008000100 */
[----:B------:R2:W1:Y:S01]  /*0780*/  SYNCS.EXCH.64 URZ, [UR7+0x60], UR4 ;  /* 0x0000600407ff75b2 */ /* 0x0004620008000100 */
[----:B------:R2:W1:Y:S01]  /*0790*/  SYNCS.EXCH.64 URZ, [UR7+0x48], UR10 ;  /* 0x0000480a07ff75b2 */ /* 0x0004620008000100 */
[----:B------:R2:W1:Y:S02]  /*07a0*/  SYNCS.EXCH.64 URZ, [UR7+0x68], UR4 ;  /* 0x0000680407ff75b2 */ /* 0x0004640008000100 */
[----:B--2---:R-:W-:Y:S01]  /*07b0*/  NOP ;  /* 0x0000000000007918 */ /* 0x004fe20000000000 */
.L_x_10:
[----:B------:R-:W2:Y:S01]  /*07c0*/  SHFL.IDX PT, R2, R92, RZ, 0x1f ;  /* 0x00001fff5c027589 */ /* 0x000ea200000e0000 */
[----:B------:R-:W-:Y:S01]  /*07d0*/  NOP ;  /* 0x0000000000007918 */ /* 0x000fe20000000000 */
[----:B--2---:R-:W-:-:S13]  /*07e0*/  ISETP.NE.AND P0, PT, R2, 0x3, PT ;  /* 0x000000030200780c */ /* 0x004fda0003f05270 */
[----:B------:R-:W-:Y:S05]  /*07f0*/  @P0 BRA `(.L_x_11) ;  /* 0x0000000000300947 */ /* 0x000fea0003800000 */
[----:B-1----:R-:W1:Y:S01]  /*0800*/  S2UR UR5, SR_CgaCtaId ;  /* 0x00000000000579c3 */ /* 0x002e620000008800 */
        /* <DEDUP_REMOVED lines=8> */
[----:B-1----:R2:W1:Y:S01]  /*0890*/  SYNCS.EXCH.64 URZ, [UR5+0x70], UR10 ;  /* 0x0000700a05ff75b2 */ /* 0x0024620008000100 */
[----:B------:R2:W1:Y:S02]  /*08a0*/  SYNCS.EXCH.64 URZ, [UR5+0x78], UR10 ;  /* 0x0000780a05ff75b2 */ /* 0x0004640008000100 */
[----:B--2---:R-:W-:Y:S01]  /*08b0*/  NOP ;  /* 0x0000000000007918 */ /* 0x004fe20000000000 */
.L_x_11:
[----:B------:R-:W2:Y:S01]  /*08c0*/  SHFL.IDX PT, R2, R92, RZ, 0x1f ;  /* 0x00001fff5c027589 */ /* 0x000ea200000e0000 */
[----:B------:R-:W-:Y:S01]  /*08d0*/  NOP ;  /* 0x0000000000007918 */ /* 0x000fe20000000000 */
[----:B--2---:R-:W-:-:S13]  /*08e0*/  ISETP.NE.AND P0, PT, R2, 0x4, PT ;  /* 0x000000040200780c */ /* 0x004fda0003f05270 */
[----:B------:R-:W-:Y:S05]  /*08f0*/  @P0 BRA `(.L_x_12) ;  /* 0x00000000004c0947 */ /* 0x000fea0003800000 */
[----:B-1----:R-:W1:Y:S01]  /*0900*/  S2UR UR5, SR_CgaCtaId ;  /* 0x00000000000579c3 */ /* 0x002e620000008800 */
[----:B------:R-:W-:Y:S01]  /*0910*/  UMOV UR9, 0x100 ;  /* 0x0000010000097882 */ /* 0x000fe20000000000 */
[----:B------:R-:W-:Y:S01]  /*0920*/  UMOV UR7, 0x400 ;  /* 0x0000040000077882 */ /* 0x000fe20000000000 */
[----:B------:R-:W-:Y:S01]  /*0930*/  USEL UR9, UR9, 0xe0, UP2 ;  /* 0x000000e009097887 */ /* 0x000fe20009000000 */
[----:B------:R-:W-:Y:S01]  /*0940*/  UMOV UR4, 0x1 ;  /* 0x0000000100047882 */ /* 0x000fe20000000000 */
[----:B------:R-:W-:Y:S01]  /*0950*/  ELECT P0, URZ, PT ;  /* 0x0000000000ff782f */ /* 0x000fe20003800000 */
[----:B------:R-:W-:-:S04]  /*0960*/  UIADD3 UR10, UPT, UPT, -UR4, 0x100000, URZ ;  /* 0x00100000040a7890 */ /* 0x000fc8000fffe1ff */
[----:B------:R-:W-:Y:S02]  /*0970*/  USHF.L.U32 UR11, UR10, 0xb, URZ ;  /* 0x0000000b0a0b7899 */ /* 0x000fe400080006ff */
[----:B------:R-:W-:Y:S02]  /*0980*/  USHF.L.U32 UR10, UR10, 0x1, URZ ;  /* 0x000000010a0a7899 */ /* 0x000fe400080006ff */
[----:B------:R-:W-:-:S04]  /*0990*/  UIADD3 UR12, UPT, UPT, -UR9, 0x100000, URZ ;  /* 0x00100000090c7890 */ /* 0x000fc8000fffe1ff */
[----:B------:R-:W-:Y:S02]  /*09a0*/  USHF.L.U32 UR13, UR12, 0xb, URZ ;  /* 0x0000000b0c0d7899 */ /* 0x000fe400080006ff */
[----:B------:R-:W-:Y:S02]  /*09b0*/  USHF.L.U32 UR12, UR12, 0x1, URZ ;  /* 0x000000010c0c7899 */ /* 0x000fe400080006ff */
[----:B-1----:R-:W-:Y:S01]  /*09c0*/  ULEA UR5, UR5, UR7, 0x18 ;  /* 0x0000000705057291 */ /* 0x002fe2000f8ec0ff */
[----:B------:R-:W1:Y:S11]  /*09d0*/  FENCE.VIEW.ASYNC.S ;  /* 0x00000000000073c6 */ /* 0x000e760000000000 */
[----:B-1----:R2:W1:Y:S01]  /*09e0*/  SYNCS.EXCH.64 URZ, [UR5+0x80], UR10 ;  /* 0x0000800a05ff75b2 */ /* 0x0024620008000100 */
[----:B------:R2:W1:Y:S01]  /*09f0*/  SYNCS.EXCH.64 URZ, [UR5+0x90], UR12 ;  /* 0x0000900c05ff75b2 */ /* 0x0004620008000100 */
[----:B------:R2:W1:Y:S01]  /*0a00*/  SYNCS.EXCH.64 URZ, [UR5+0x88], UR10 ;  /* 0x0000880a05ff75b2 */ /* 0x0004620008000100 */
[----:B------:R2:W1:Y:S02]  /*0a10*/  SYNCS.EXCH.64 URZ, [UR5+0x98], UR12 ;  /* 0x0000980c05ff75b2 */ /* 0x0004640008000100 */
[----:B--2---:R-:W-:Y:S01]  /*0a20*/  NOP ;  /* 0x0000000000007918 */ /* 0x004fe20000000000 */
.L_x_12:
        /* <DEDUP_REMOVED lines=26> */
.L_x_13:
        /* <DEDUP_REMOVED lines=18> */
.L_x_14:
[----:B-1----:R-:W1:Y:S01]  /*0cf0*/  S2UR UR5, SR_CTAID.X ;  /* 0x00000000000579c3 */ /* 0x002e620000002500 */
[----:B------:R-:W-:-:S05]  /*0d00*/  CS2R.32 R87, SR_CgaSize ;  /* 0x0000000000577805 */ /* 0x000fca0000008a00 */
[----:B------:R-:W-:-:S05]  /*0d10*/  IMAD R87, R87, -0xa0, RZ ;  /* 0xffffff6057577824 */ /* 0x000fca00078e02ff */
[----:B------:R-:W-:-:S14]  /*0d20*/  R2UR UR9, R87 ;  /* 0x00000000570972ca */ /* 0x000fdc00000e0000 */
[----:B------:R-:W2:Y:S01]  /*0d30*/  LDCU UR9, c[0x0][UR9+0x2b0] ;  /* 0x00005600090977ac */ /* 0x000ea20008000800 */
[----:B------:R-:W-:Y:S01]  /*0d40*/  NOP ;  /* 0x0000000000007918 */ /* 0x000fe20000000000 */
[----:B------:R-:W-:-:S05]  /*0d50*/  CS2R.32 R87, SR_CgaSize ;  /* 0x0000000000577805 */ /* 0x000fca0000008a00 */
[----:B------:R-:W-:-:S05]  /*0d60*/  IMAD R87, R87, -0xa0, RZ ;  /* 0xffffff6057577824 */ /* 0x000fca00078e02ff */
[----:B------:R-:W-:-:S14]  /*0d70*/  R2UR UR7, R87 ;  /* 0x00000000570772ca */ /* 0x000fdc00000e0000 */
[----:B------:R-:W3:Y:S01]  /*0d80*/  LDCU UR7, c[0x0][UR7+0x2b4] ;  /* 0x00005680070777ac */ /* 0x000ee20008000800 */
[----:B------:R-:W4:Y:S08]  /*0d90*/  S2UR UR4, SR_CTAID.Y ;  /* 0x00000000000479c3 */ /* 0x000f300000002600 */
[----:B------:R-:W3:Y:S01]  /*0da0*/  LDC R10, c[0x0][0xb24] ;  /* 0x0002c900ff0a7b82 */ /* 0x000ee20000000800 */
[----:B-1----:R-:W-:-:S02]  /*0db0*/  I2FP.F32.U32 R87, UR5 ;  /* 0x0000000500577c45 */ /* 0x002fc40008201000 */
[----:B------:R-:W-:-:S05]  /*0dc0*/  CS2R.32 R3, SR_CgaSize ;  /* 0x0000000000037805 */ /* 0x000fca0000008a00 */
[----:B------:R-:W-:-:S06]  /*0dd0*/  IMAD R3, R3, -0xa0, RZ ;  /* 0xffffff6003037824 */ /* 0x000fcc00078e02ff */
[----:B------:R-:W1:Y:S01]  /*0de0*/  LDC R3, c[0x0][R3+0x2a0] ;  /* 0x0000a80003037b82 */ /* 0x000e620000000800 */
[----:B------:R-:W-:Y:S01]  /*0df0*/  MOV R15, UR5 ;  /* 0x00000005000f7c02 */ /* 0x000fe20008000f00 */
[----:B--2---:R-:W-:Y:S01]  /*0e00*/  FMUL R87, R87, UR9 ;  /* 0x0000000957577c20 */ /* 0x004fe20008400000 */
[----:B----4-:R-:W-:Y:S02]  /*0e10*/  I2FP.F32.U32 R86, UR4 ;  /* 0x0000000400567c45 */ /* 0x010fe40008201000 */
[----:B------:R-:W-:-:S05]  /*0e20*/  CS2R.32 R2, SR_CgaSize ;  /* 0x0000000000027805 */ /* 0x000fca0000008a00 */
[----:B------:R-:W-:-:S06]  /*0e30*/  IMAD R2, R2, -0xa0, RZ ;  /* 0xffffff6002027824 */ /* 0x000fcc00078e02ff */
[----:B------:R-:W2:Y:S01]  /*0e40*/  LDC R2, c[0x0][R2+0x2a4] ;  /* 0x0000a90002027b82 */ /* 0x000ea20000000800 */
[----:B------:R-:W-:Y:S01]  /*0e50*/  MOV R14, UR4 ;  /* 0x00000004000e7c02 */ /* 0x000fe20008000f00 */
[----:B------:R-:W4:Y:S01]  /*0e60*/  F2I.U32.TRUNC.NTZ R87, R87 ;  /* 0x0000005700577305 */ /* 0x000f22000020f000 */
[----:B---3--:R-:W-:-:S05]  /*0e70*/  FMUL R86, R86, UR7 ;  /* 0x0000000756567c20 */ /* 0x008fca0008400000 */
[----:B------:R-:W-:Y:S01]  /*0e80*/  BAR.SYNC.DEFER_BLOCKING 0x0 ;  /* 0x0000000000007b1d */ /* 0x000fe20000010000 */
[----:B------:R-:W-:-:S05]  /*0e90*/  ISETP.GE.AND P0, PT, R10, 0x1, PT ;  /* 0x000000010a00780c */ /* 0x000fca0003f06270 */
[----:B------:R-:W3:Y:S02]  /*0ea0*/  F2I.U32.TRUNC.NTZ R86, R86 ;  /* 0x0000005600567305 */ /* 0x000ee4000020f000 */
[----:B------:R-:W2:Y:S01]  /*0eb0*/  S2UR UR36, SR_CTAID.Z ;  /* 0x00000000002479c3 */ /* 0x000ea20000002700 */
[----:B----4-:R-:W-:-:S05]  /*0ec0*/  IADD3 R87, PT, PT, -R87, RZ, RZ ;  /* 0x000000ff57577210 */ /* 0x010fca0007ffe1ff */
[----:B-1----:R-:W-:Y:S01]  /*0ed0*/  IMAD R87, R3, R87, UR5 ;  /* 0x0000000503577e24 */ /* 0x002fe2000f8e0257 */
[----:B---3--:R-:W-:-:S05]  /*0ee0*/  IADD3 R86, PT, PT, -R86, RZ, RZ ;  /* 0x000000ff56567210 */ /* 0x008fca0007ffe1ff */
[----:B--2---:R-:W-:Y:S01]  /*0ef0*/  IMAD R86, R2, R86, UR4 ;  /* 0x0000000402567e24 */ /* 0x004fe2000f8e0256 */
[----:B------:R-:W-:Y:S06]  /*0f00*/  @!P0 BRA `(.L_x_15) ;  /* 0x0000000000b88947 */ /* 0x000fec0003800000 */
[----:B------:R-:W1:Y:S01]  /*0f10*/  LDC.64 R4, c[0x0][0xb18] ;  /* 0x0002c600ff047b82 */ /* 0x000e620000000a00 */
[----:B------:R-:W-:-:S07]  /*0f20*/  ISETP.NE.AND P0, PT, R10, 0x1, PT ;  /* 0x000000010a00780c */ /* 0x000fce0003f05270 */
[----:B------:R-:W2:Y:S08]  /*0f30*/  LDC R9, c[0x0][0xb0c] ;  /* 0x0002c300ff097b82 */ /* 0x000eb00000000800 */
[----:B------:R-:W3:Y:S08]  /*0f40*/  LDC R12, c[0x0][0x370] ;  /* 0x0000dc00ff0c7b82 */ /* 0x000ef00000000800 */
[----:B------:R-:W4:Y:S01]  /*0f50*/  LDC R11, c[0x0][0x374] ;  /* 0x0000dd00ff0b7b82 */ /* 0x000f220000000800 */
[----:B-1----:R-:W-:-:S07]  /*0f60*/  ISETP.NE.AND P1, PT, R4, 0x1, PT ;  /* 0x000000010400780c */ /* 0x002fce0003f25270 */
[----:B------:R-:W3:Y:S01]  /*0f70*/  LDC.64 R6, c[0x0][0xb10] ;  /* 0x0002c400ff067b82 */ /* 0x000ee20000000a00 */
[----:B--2---:R-:W-:-:S07]  /*0f80*/  ISETP.NE.AND P2, PT, R9, 0x1, PT ;  /* 0x000000010900780c */ /* 0x004fce0003f45270 */
[----:B------:R-:W1:Y:S08]  /*0f90*/  LDC R8, c[0x0][0xb20] ;  /* 0x0002c800ff087b82 */ /* 0x000e700000000800 */
[----:B------:R-:W2:Y:S01]  /*0fa0*/  LDC.64 R2, c[0x0][0xb28] ;  /* 0x0002ca00ff027b82 */ /* 0x000ea20000000a00 */
[----:B----4-:R-:W-:-:S04]  /*0fb0*/  IMAD.HI.U32 R13, R11, R5, RZ ;  /* 0x000000050b0d7227 */ /* 0x010fc800078e00ff */
[----:B------:R-:W-:-:S04]  /*0fc0*/  IMAD.HI.U32 R5, R14, R5, RZ ;  /* 0x000000050e057227 */ /* 0x000fc800078e00ff */
[----:B---3--:R-:W-:-:S05]  /*0fd0*/  IMAD.HI.U32 R16, R12, R6, RZ ;  /* 0x000000060c107227 */ /* 0x008fca00078e00ff */
[-C--:B------:R-:W-:Y:S01]  /*0fe0*/  @P2 SHF.R.U32.HI R12, RZ, R7.reuse, R16 ;  /* 0x00000007ff0c2219 */ /* 0x080fe20000011610 */
[----:B------:R-:W-:Y:S01]  /*0ff0*/  IMAD.HI.U32 R16, R15, R6, RZ ;  /* 0x000000060f107227 */ /* 0x000fe200078e00ff */
[-C--:B-1----:R-:W-:Y:S02]  /*1000*/  @P1 SHF.R.U32.HI R11, RZ, R8.reuse, R13 ;  /* 0x00000008ff0b1219 */ /* 0x082fe4000001160d */
[----:B------:R-:W-:Y:S02]  /*1010*/  SHF.R.U32.HI R5, RZ, R8, R5 ;  /* 0x00000008ff057219 */ /* 0x000fe40000011605 */
[----:B------:R-:W-:Y:S02]  /*1020*/  SHF.R.U32.HI R16, RZ, R7, R16 ;  /* 0x00000007ff107219 */ /* 0x000fe40000011610 */
[----:B------:R-:W-:Y:S01]  /*1030*/  SEL R5, R14, R5, !P1 ;  /* 0x000000050e057207 */ /* 0x000fe20004800000 */
[----:B--2---:R-:W-:Y:S01]  /*1040*/  IMAD.HI.U32 R13, R11, R2, RZ ;  /* 0x000000020b0d7227 */ /* 0x004fe200078e00ff */
[----:B------:R-:W-:-:S03]  /*1050*/  SEL R16, R15, R16, !P2 ;  /* 0x000000100f107207 */ /* 0x000fc60005000000 */
[----:B------:R-:W-:Y:S01]  /*1060*/  IMAD.HI.U32 R6, R12, R2, RZ ;  /* 0x000000020c067227 */ /* 0x000fe200078e00ff */
[----:B------:R-:W-:-:S04]  /*1070*/  @P0 SHF.R.U32.HI R11, RZ, R3, R13 ;  /* 0x00000003ff0b0219 */ /* 0x000fc8000001160d */
[----:B------:R-:W-:Y:S01]  /*1080*/  @P0 SHF.R.U32.HI R12, RZ, R3, R6 ;  /* 0x00000003ff0c0219 */ /* 0x000fe20000011606 */
[----:B------:R-:W-:-:S04]  /*1090*/  IMAD R11, R11, R10, RZ ;  /* 0x0000000a0b0b7224 */ /* 0x000fc800078e02ff */
[----:B------:R-:W-:Y:S01]  /*10a0*/  IMAD R6, R12, R10, RZ ;  /* 0x0000000a0c067224 */ /* 0x000fe200078e02ff */
[----:B------:R-:W-:-:S04]  /*10b0*/  ISETP.GE.AND P1, PT, R5, R11, PT ;  /* 0x0000000b0500720c */ /* 0x000fc80003f26270 */
[----:B------:R-:W-:Y:S01]  /*10c0*/  ISETP.GE.OR P1, PT, R16, R6, P1 ;  /* 0x000000061000720c */ /* 0x000fe20000f26670 */
[----:B------:R-:W-:-:S05]  /*10d0*/  IMAD.HI.U32 R6, R5, R2, RZ ;  /* 0x0000000205067227 */ /* 0x000fca00078e00ff */
[----:B------:R-:W-:-:S04]  /*10e0*/  SHF.R.U32.HI R6, RZ, R3, R6 ;  /* 0x00000003ff067219 */ /* 0x000fc80000011606 */
[----:B------:R-:W-:-:S03]  /*10f0*/  SEL R6, R5, R6, !P0 ;  /* 0x0000000605067207 */ /* 0x000fc60004000000 */
[----:B------:R-:W-:Y:S01]  /*1100*/  @!P1 IMAD.HI.U32 R7, R16, R2, RZ ;  /* 0x0000000210079227 */ /* 0x000fe200078e00ff */
[----:B------:R-:W-:-:S04]  /*1110*/  IADD3 R2, PT, PT, -R6, RZ, RZ ;  /* 0x000000ff06027210 */ /* 0x000fc80007ffe1ff */
[----:B------:R-:W-:Y:S01]  /*1120*/  @!P1 SHF.R.U32.HI R3, RZ, R3, R7 ;  /* 0x00000003ff039219 */ /* 0x000fe20000011607 */
[----:B------:R-:W-:Y:S01]  /*1130*/  IMAD R2, R10, R2, R5 ;  /* 0x000000020a027224 */ /* 0x000fe200078e0205 */
[----:B------:R-:W-:Y:S02]  /*1140*/  IADD3 R7, PT, PT, -R5, RZ, RZ ;  /* 0x000000ff05077210 */ /* 0x000fe40007ffe1ff */
[----:B------:R-:W-:-:S03]  /*1150*/  @!P1 SEL R3, R16, R3, !P0 ;  /* 0x0000000310039207 */ /* 0x000fc60004000000 */
[----:B------:R-:W-:Y:S02]  /*1160*/  IMAD R7, R4, R7, R14 ;  /* 0x0000000704077224 */ /* 0x000fe400078e020e */
[--C-:B------:R-:W-:Y:S02]  /*1170*/  @!P1 IMAD.IADD R6, R6, 0x1, -R3.reuse ;  /* 0x0000000106069824 */ /* 0x100fe400078e0a03 */
[----:B------:R-:W-:Y:S01]  /*1180*/  @!P1 IMAD R3, R2, R12, R3 ;  /* 0x0000000c02039224 */ /* 0x000fe200078e0203 */
[----:B------:R-:W-:Y:S01]  /*1190*/  IADD3 R2, PT, PT, -R16, RZ, RZ ;  /* 0x000000ff10027210 */ /* 0x000fe20007ffe1ff */
[----:B------:R-:W-:Y:S02]  /*11a0*/  @!P1 IMAD R5, R6, R10, R16 ;  /* 0x0000000a06059224 */ /* 0x000fe400078e0210 */
[----:B------:R-:W-:Y:S02]  /*11b0*/  @!P1 IMAD.MOV.U32 R16, RZ, RZ, R3 ;  /* 0x000000ffff109224 */ /* 0x000fe400078e0003 */
[----:B------:R-:W-:-:S02]  /*11c0*/  IMAD R2, R9, R2, R15 ;  /* 0x0000000209027224 */ /* 0x000fc400078e020f */
[----:B------:R-:W-:Y:S02]  /*11d0*/  IMAD R14, R5, R4, R7 ;  /* 0x00000004050e7224 */ /* 0x000fe400078e0207 */
[----:B------:R-:W-:Y:S02]  /*11e0*/  IMAD R15, R16, R9, R2 ;  /* 0x00000009100f7224 */ /* 0x000fe400078e0202 */
.L_x_15:
[----:B------:R-:W1:Y:S01]  /*11f0*/  LDCU UR4, c[0x0][0xb30] ;  /* 0x00016600ff0477ac */ /* 0x000e620008000800 */
[----:B------:R-:W2:Y:S08]  /*1200*/  S2UR UR37, SR_CgaCtaId ;  /* 0x00000000002579c3 */ /* 0x000eb00000008800 */
[----:B------:R-:W3:Y:S01]  /*1210*/  LDC R40, c[0x0][0xb24] ;  /* 0x0002c900ff287b82 */ /* 0x000ee20000000800 */
[----:B-1----:R-:W-:-:S09]  /*1220*/  UISETP.NE.AND UP1, UPT, UR4, 0x1, UPT ;  /* 0x000000010400788c */ /* 0x002fd2000bf25270 */
[----:B--2---:R-:W-:Y:S05]  /*1230*/  BRA.U UP1, `(.L_x_16) ;  /* 0x0000000101407547 */ /* 0x004fea000b800000 */
[----:B------:R-:W1:Y:S08]  /*1240*/  LDC.64 R4, c[0x0][0xb10] ;  /* 0x0002c400ff047b82 */ /* 0x000e700000000a00 */
[----:B------:R-:W2:Y:S08]  /*1250*/  LDC.64 R2, c[0x0][0xb18] ;  /* 0x0002c600ff027b82 */ /* 0x000eb00000000a00 */
[----:B------:R-:W4:Y:S08]  /*1260*/  LDC R6, c[0x0][0xb20] ;  /* 0x0002c800ff067b82 */ /* 0x000f300000000800 */
[----:B------:R-:W3:Y:S01]  /*1270*/  LDC R7, c[0x0][0xb0c] ;  /* 0x0002c300ff077b82 */ /* 0x000ee20000000800 */
[----:B-1----:R-:W-:-:S05]  /*1280*/  IMAD.HI.U32 R4, R15, R4, RZ ;  /* 0x000000040f047227 */ /* 0x002fca00078e00ff */
[----:B------:R-:W-:Y:S01]  /*1290*/  SHF.R.U32.HI R4, RZ, R5, R4 ;  /* 0x00000005ff047219 */ /* 0x000fe20000011604 */
[----:B--2---:R-:W-:Y:S01]  /*12a0*/  IMAD.HI.U32 R3, R14, R3, RZ ;  /* 0x000000030e037227 */ /* 0x004fe200078e00ff */
[----:B------:R-:W-:-:S04]  /*12b0*/  ISETP.NE.AND P0, PT, R2, 0x1, PT ;  /* 0x000000010200780c */ /* 0x000fc80003f05270 */
[----:B----4-:R-:W-:-:S04]  /*12c0*/  SHF.R.U32.HI R3, RZ, R6, R3 ;  /* 0x00000006ff037219 */ /* 0x010fc80000011603 */
[----:B------:R-:W-:Y:S02]  /*12d0*/  SEL R3, R14, R3, !P0 ;  /* 0x000000030e037207 */ /* 0x000fe40004000000 */
[----:B---3--:R-:W-:-:S04]  /*12e0*/  ISETP.NE.AND P1, PT, R7, 0x1, PT ;  /* 0x000000010700780c */ /* 0x008fc80003f25270 */
[----:B------:R-:W-:-:S05]  /*12f0*/  SEL R4, R15, R4, !P1 ;  /* 0x000000040f047207 */ /* 0x000fca0004800000 */
[----:B------:R-:W-:Y:S02]  /*1300*/  IMAD.IADD R5, R3, 0x1, -R4 ;  /* 0x0000000103057824 */ /* 0x000fe400078e0a04 */
[----:B------:R-:W-:Y:S02]  /*1310*/  IMAD.IADD R3, R4, 0x1, -R3 ;  /* 0x0000000104037824 */ /* 0x000fe400078e0a03 */
[----:B------:R-:W-:Y:S02]  /*1320*/  IMAD R15, R5, R7, R15 ;  /* 0x00000007050f7224 */ /* 0x000fe400078e020f */
[----:B------:R-:W-:-:S07]  /*1330*/  IMAD R14, R3, R2, R14 ;  /* 0x00000002030e7224 */ /* 0x000fce00078e020e */
.L_x_16:
[----:B------:R-:W-:Y:S01]  /*1340*/  BAR.SYNC.DEFER_BLOCKING 0x0 ;  /* 0x0000000000007b1d */ /* 0x000fe20000010000 */
[----:B------:R-:W-:Y:S01]  /*1350*/  UISETP.NE.AND UP1, UPT, UR8, 0x2, UPT ;  /* 0x000000020800788c */ /* 0x000fe2000bf25270 */
[----:B------:R-:W-:Y:S02]  /*1360*/  ISETP.NE.OR P5, PT, R0, 0x2, !P5 ;  /* 0x000000020000780c */ /* 0x000fe40006fa5670 */
[----:B------:R-:W-:-:S06]  /*1370*/  LOP3.LUT R2, R101, 0x1f, RZ, 0xc0, !PT ;  /* 0x0000001f65027812 */ /* 0x000fcc00078ec0ff */
[----:B------:R-:W-:Y:S05]  /*1380*/  BRA.U UP1, `(.L_x_17) ;  /* 0x0000001101887547 */ /* 0x000fea000b800000 */
[----:B------:R-:W1:Y:S01]  /*1390*/  LDCU UR13, c[0x0][0x38c] ;  /* 0x00007180ff0d77ac */ /* 0x000e620008000800 */
[----:B------:R-:W2:Y:S01]  /*13a0*/  LDC R8, c[0x0][0x370] ;  /* 0x0000dc00ff087b82 */ /* 0x000ea20000000800 */
[----:B------:R-:W-:Y:S01]  /*13b0*/  PLOP3.LUT P1, PT, PT, PT, UP2, 0x80, 0x8 ;  /* 0x000000000008781c */ /* 0x000fe20003f2f028 */
[----:B------:R-:W-:Y:S01]  /*13c0*/  IMAD.MOV.U32 R17, RZ, RZ, 0x1 ;  /* 0x00000001ff117424 */ /* 0x000fe200078e00ff */
[----:B------:R-:W-:Y:S01]  /*13d0*/  ISETP.EQ.OR P4, PT, R2, RZ, P5 ;  /* 0x000000ff0200720c */ /* 0x000fe20002f82670 */
[----:B------:R-:W-:Y:S01]  /*13e0*/  IMAD.MOV.U32 R16, RZ, RZ, RZ ;  /* 0x000000ffff107224 */ /* 0x000fe200078e00ff */
[----:B------:R-:W-:Y:S02]  /*13f0*/  PLOP3.LUT P1, PT, P1, PT, PT, 0x8, 0x80 ;  /* 0x000000000080781c */ /* 0x000fe40000f2e170 */
[----:B------:R-:W-:Y:S01]  /*1400*/  CS2R R12, SRZ ;  /* 0x00000000000c7805 */ /* 0x000fe2000001ff00 */
[----:B------:R-:W-:Y:S01]  /*1410*/  IMAD.MOV.U32 R11, RZ, RZ, 0x1 ;  /* 0x00000001ff0b7424 */ /* 0x000fe200078e00ff */
[----:B------:R-:W4:Y:S01]  /*1420*/  LDC R0, c[0x0][0x374] ;  /* 0x0000dd00ff007b82 */ /* 0x000f220000000800 */
[----:B------:R-:W2:Y:S01]  /*1430*/  LDCU.64 UR22, c[0x0][0x348] ;  /* 0x00006900ff1677ac */ /* 0x000ea20008000a00 */
[----:B------:R-:W-:Y:S01]  /*1440*/  UMOV UR6, URZ ;  /* 0x000000ff00067c82 */ /* 0x000fe20008000000 */
[----:B-1----:R-:W-:-:S04]  /*1450*/  UIADD3 UR5, UPT, UPT, UR13, 0x7f, URZ ;  /* 0x0000007f0d057890 */ /* 0x002fc8000fffe0ff */
[----:B------:R-:W-:-:S04]  /*1460*/  USHF.R.S32.HI UR4, URZ, 0x1f, UR5 ;  /* 0x0000001fff047899 */ /* 0x000fc80008011405 */
[----:B------:R-:W-:-:S04]  /*1470*/  ULEA.HI UR4, UR4, UR5, URZ, 0x7 ;  /* 0x0000000504047291 */ /* 0x000fc8000f8f38ff */
[----:B------:R-:W-:Y:S02]  /*1480*/  USHF.R.S32.HI UR15, URZ, 0x7, UR4 ;  /* 0x00000007ff0f7899 */ /* 0x000fe40008011404 */
[----:B------:R-:W-:Y:S02]  /*1490*/  UIADD3 UR4, UPT, UPT, UR13, -0x1, URZ ;  /* 0xffffffff0d047890 */ /* 0x000fe4000fffe0ff */
[----:B------:R-:W-:Y:S02]  /*14a0*/  UISETP.LT.U32.AND UP0, UPT, UR15, 0x3, UPT ;  /* 0x000000030f00788c */ /* 0x000fe4000bf01070 */
[----:B------:R-:W-:Y:S02]  /*14b0*/  UISETP.GE.U32.AND UP1, UPT, UR4, -0xff, UPT ;  /* 0xffffff010400788c */ /* 0x000fe4000bf26070 */
[----:B------:R-:W-:Y:S02]  /*14c0*/  USEL UR14, UR15, 0x3, UP0 ;  /* 0x000000030f0e7887 */ /* 0x000fe40008000000 */
[----:B------:R-:W-:-:S02]  /*14d0*/  UIADD3 UR13, UPT, UPT, UR13, 0xfe, URZ ;  /* 0x000000fe0d0d7890 */ /* 0x000fc4000fffe0ff */
[----:B------:R-:W-:Y:S02]  /*14e0*/  UIADD3 UR5, UPT, UPT, UR14, -0x1, URZ ;  /* 0xffffffff0e057890 */ /* 0x000fe4000fffe0ff */
[----:B------:R-:W-:-:S03]  /*14f0*/  UIADD3 UR7, UPT, UPT, UR15, -UR14, URZ ;  /* 0x8000000e0f077290 */ /* 0x000fc6000fffe0ff */
[----:B------:R-:W-:-:S04]  /*1500*/  @UP1 UIADD3 UR5, UPT, UPT, UR14, URZ, URZ ;  /* 0x000000ff0e051290 */ /* 0x000fc8000fffe0ff */
[----:B--2---:R-:W-:-:S12]  /*1510*/  UIADD3 UR5, UPT, UPT, UR5, 0x1, URZ ;  /* 0x0000000105057890 */ /* 0x004fd8000fffe0ff */
.L_x_35:
[----:B------:R-:W-:Y:S01]  /*1520*/  UISETP.NE.AND UP0, UPT, UR37, URZ, UPT ;  /* 0x000000ff2500728c */ /* 0x000fe2000bf05270 */
[----:B------:R-:W1:Y:S08]  /*1530*/  S2UR UR37, SR_CgaCtaId ;  /* 0x00000000002579c3 */ /* 0x000e700000008800 */
[----:B------:R-:W-:Y:S05]  /*1540*/  BRA.U UP0, `(.L_x_18) ;  /* 0x0000000100347547 */ /* 0x000fea000b800000 */
[----:B------:R-:W2:Y:S01]  /*1550*/  S2R R2, SR_CgaCtaId ;  /* 0x0000000000027919 */ /* 0x000ea20000008800 */
[----:B------:R-:W-:-:S04]  /*1560*/  MOV R3, 0x400 ;  /* 0x0000040000037802 */ /* 0x000fc80000000f00 */
[----:B--2---:R-:W-:Y:S02]  /*1570*/  LEA R2, R2, R3, 0x18 ;  /* 0x0000000302027211 */ /* 0x004fe400078ec0ff */
[----:B------:R-:W-:-:S03]  /*1580*/  SHF.L.U32 R3, R11, 0x1f, RZ ;  /* 0x0000001f0b037819 */ /* 0x000fc600000006ff */
[----:B------:R-:W-:-:S04]  /*1590*/  IMAD R2, R12, 0x8, R2 ;  /* 0x000000080c027824 */ /* 0x000fc800078e0202 */
[----:B------:R-:W2:Y:S02]  /*15a0*/  SYNCS.PHASECHK.TRANS64.TRYWAIT P0, [R2+URZ+0xf0], R3 ;  /* 0x0000f003020075a7 */ /* 0x000ea400080011ff */
[----:B--2---:R-:W-:Y:S05]  /*15b0*/  @!P0 BRA `(.L_x_19) ;  /* 0x0000007800508947 */ /* 0x004fea0003800000 */
.L_x_130:
[----:B------:R-:W-:Y:S01]  /*15c0*/  VIADD R12, R12, 0x1 ;  /* 0x000000010c0c7836 */ /* 0x000fe20000000000 */
[----:B------:R2:W-:Y:S04]  /*15d0*/  SYNCS.ARRIVE.TRANS64.A1T0 RZ, [R2+URZ+0xe0], RZ ;  /* 0x0000e0ff02ff79a7 */ /* 0x0005e800081000ff */
[----:B------:R-:W-:-:S04]  /*15e0*/  ISETP.NE.AND P0, PT, R12, 0x2, PT ;  /* 0x000000020c00780c */ /* 0x000fc80003f05270 */
[----:B------:R-:W-:Y:S02]  /*15f0*/  SEL R12, R12, RZ, P0 ;  /* 0x000000ff0c0c7207 */ /* 0x000fe40000000000 */
[----:B--2---:R-:W-:-:S04]  /*1600*/  SEL R2, RZ, 0x1, P0 ;  /* 0x00000001ff027807 */ /* 0x004fc80000000000 */
[----:B------:R-:W-:-:S07]  /*1610*/  LOP3.LUT R11, R11, R2, RZ, 0x3c, !PT ;  /* 0x000000020b0b7212 */ /* 0x000fce00078e3cff */
.L_x_18:
[----:B------:R-:W-:Y:S01]  /*1620*/  UMOV UR4, 0x400 ;  /* 0x0000040000047882 */ /* 0x000fe20000000000 */
[----:B------:R-:W-:Y:S01]  /*1630*/  SHF.L.U32 R2, R17, 0x1f, RZ ;  /* 0x0000001f11027819 */ /* 0x000fe200000006ff */
[----:B-1----:R-:W-:Y:S01]  /*1640*/  ULEA UR4, UR37, UR4, 0x18 ;  /* 0x0000000425047291 */ /* 0x002fe2000f8ec0ff */
[----:B------:R-:W-:Y:S01]  /*1650*/  R2UR UR35, R15 ;  /* 0x000000000f2372ca */ /* 0x000fe200000e0000 */
[----:B------:R-:W-:Y:S01]  /*1660*/  UISETP.GE.U32.AND UP0, UPT, UR13, 0xff, UPT ;  /* 0x000000ff0d00788c */ /* 0x000fe2000bf06070 */
[----:B------:R-:W-:Y:S01]  /*1670*/  R2UR UR19, R14 ;  /* 0x000000000e1372ca */ /* 0x000fe200000e0000 */
[----:B------:R-:W-:Y:S01]  /*1680*/  ULEA UR8, UR6, UR4, 0x3 ;  /* 0x0000000406087291 */ /* 0x000fe2000f8e18ff */
[----:B------:R-:W-:-:S08]  /*1690*/  UMOV UR29, URZ ;  /* 0x000000ff001d7c82 */ /* 0x000fd00008000000 */
[----:B------:R1:W2:Y:S01]  /*16a0*/  SYNCS.PHASECHK.TRANS64.TRYWAIT P0, [UR8+0x18], R2 ;  /* 0x00001802ff0075a7 */ /* 0x0002a20008001108 */
[----:B------:R-:W-:Y:S02]  /*16b0*/  USHF.L.U32 UR35, UR35, 0x7, URZ ;  /* 0x0000000723237899 */ /* 0x000fe400080006ff */
[----:B------:R-:W-:Y:S01]  /*16c0*/  USHF.L.U32 UR19, UR19, 0x7, URZ ;  /* 0x0000000713137899 */ /* 0x000fe200080006ff */
[----:B------:R-:W-:Y:S11]  /*16d0*/  BRA.U !UP0, `(.L_x_20) ;  /* 0x0000000108d47547 */ /* 0x000ff6000b800000 */
[----:B------:R-:W-:Y:S01]  /*16e0*/  UMOV UR21, URZ ;  /* 0x000000ff00157c82 */ /* 0x000fe20008000000 */
[----:B------:R-:W-:-:S05]  /*16f0*/  UMOV UR42, UR6 ;  /* 0x00000006002a7c82 */ /* 0x000fca0008000000 */
.L_x_25:
[----:B-1----:R-:W-:Y:S01]  /*1700*/  ULEA UR33, UR42, UR4, 0x3 ;  /* 0x000000042a217291 */ /* 0x002fe2000f8e18ff */
[----:B--2---:R-:W-:Y:S01]  /*1710*/  @!P5 MOV R3, 0x10000 ;  /* 0x000100000003d802 */ /* 0x004fe20000000f00 */
[----:B--2---:R-:W-:Y:S10]  /*1720*/  @P0 BRA `(.L_x_21) ;  /* 0x00000000000c0947 */ /* 0x004ff40003800000 */
[----:B------:R-:W-:-:S04]  /*1730*/  SHF.L.U32 R4, R17, 0x1f, RZ ;  /* 0x0000001f11047819 */ /* 0x000fc800000006ff */
[----:B------:R-:W2:Y:S02]  /*1740*/  SYNCS.PHASECHK.TRANS64.TRYWAIT P0, [UR33+0x18], R4 ;  /* 0x00001804ff0075a7 */ /* 0x000ea40008001121 */
[----:B--2---:R-:W-:Y:S05]  /*1750*/  @!P0 BRA `(.L_x_22) ;  /* 0x0000007400fc8947 */ /* 0x004fea0003800000 */
.L_x_21:
[----:B------:R2:W-:Y:S01]  /*1760*/  @!P5 SYNCS.ARRIVE.TRANS64 RZ, [UR33], R3 ;  /* 0x00000003ffffd9a7 */ /* 0x0005e20008000021 */
[----:B------:R-:W-:Y:S04]  /*1770*/  BSSY.RECONVERGENT B0, `(.L_x_23) ;  /* 0x0000003000007945 */ /* 0x000fe80003800200 */
[----:B------:R-:W-:Y:S05]  /*1780*/  @P4 BRA `(.L_x_24) ;  /* 0x0000000000044947 */ /* 0x000fea0003800000 */
[----:B------:R-:W-:Y:S05]  /*1790*/  BPT.TRAP 0x1 ;  /* 0x000000040000795c */ /* 0x000fea0000300000 */
.L_x_24:
[----:B------:R-:W-:Y:S05]  /*17a0*/  BSYNC.RECONVERGENT B0 ;  /* 0x0000000000007941 */ /* 0x000fea0003800200 */
.L_x_23:
[----:B------:R-:W-:Y:S02]  /*17b0*/  UIADD3 UR6, UPT, UPT, UR42, 0x1, URZ ;  /* 0x000000012a067890 */ /* 0x000fe4000fffe0ff */
[----:B------:R-:W-:Y:S02]  /*17c0*/  UIADD3 UR40, UP1, UPT, UR22, 0x80, URZ ;  /* 0x0000008016287890 */ /* 0x000fe4000ff3e0ff */
[----:B------:R-:W-:Y:S02]  /*17d0*/  UISETP.NE.AND UP0, UPT, UR6, 0x3, UPT ;  /* 0x000000030600788c */ /* 0x000fe4000bf05270 */
[----:B------:R-:W-:Y:S02]  /*17e0*/  USHF.L.U32 UR34, UR21, 0x7, URZ ;  /* 0x0000000715227899 */ /* 0x000fe400080006ff */
[----:B------:R-:W-:Y:S02]  /*17f0*/  USEL UR9, URZ, 0x1, UP0 ;  /* 0x00000001ff097887 */ /* 0x000fe40008000000 */
[----:B------:R-:W-:-:S02]  /*1800*/  USEL UR6, UR6, URZ, UP0 ;  /* 0x000000ff06067287 */ /* 0x000fc40008000000 */
[----:B------:R-:W-:Y:S02]  /*1810*/  UIADD3 UR38, UP0, UPT, UR22, 0x180, URZ ;  /* 0x0000018016267890 */ /* 0x000fe4000ff1e0ff */
[----:B------:R-:W-:Y:S01]  /*1820*/  ULEA UR8, UR6, UR4, 0x3 ;  /* 0x0000000406087291 */ /* 0x000fe2000f8e18ff */
[----:B------:R-:W-:Y:S01]  /*1830*/  LOP3.LUT R17, R17, UR9, RZ, 0x3c, !PT ;  /* 0x0000000911117c12 */ /* 0x000fe2000f8e3cff */
[----:B------:R-:W-:Y:S02]  /*1840*/  UIADD3.X UR41, UPT, UPT, URZ, UR23, URZ, UP1, !UPT ;  /* 0x00000017ff297290 */ /* 0x000fe40008ffe4ff */
[----:B------:R-:W-:Y:S01]  /*1850*/  UIADD3 UR26, UPT, UPT, UR34, 0x40, URZ ;  /* 0x00000040221a7890 */ /* 0x000fe2000fffe0ff */
[----:B-1----:R-:W-:Y:S01]  /*1860*/  SHF.L.U32 R2, R17, 0x1f, RZ ;  /* 0x0000001f11027819 */ /* 0x002fe200000006ff */
[----:B------:R-:W-:Y:S01]  /*1870*/  UIADD3.X UR39, UPT, UPT, URZ, UR23, URZ, UP0, !UPT ;  /* 0x00000017ff277290 */ /* 0x000fe200087fe4ff */
[----:B------:R-:W-:Y:S02]  /*1880*/  UMOV UR30, 0x0 ;  /* 0x00000000001e7882 */ /* 0x000fe40000000000 */
[----:B------:R1:W1:Y:S01]  /*1890*/  SYNCS.PHASECHK.TRANS64.TRYWAIT P0, [UR8+0x18], R2 ;  /* 0x00001802ff0075a7 */ /* 0x0002620008001108 */
[----:B------:R-:W-:Y:S01]  /*18a0*/  ULEA UR8, UR42, UR4, 0xf ;  /* 0x000000042a087291 */ /* 0x000fe2000f8e78ff */
[----:B------:R-:W-:Y:S01]  /*18b0*/  UMOV UR31, 0x10000000 ;  /* 0x10000000001f7882 */ /* 0x000fe20000000000 */
[----:B------:R-:W-:-:S02]  /*18c0*/  UMOV UR25, UR33 ;  /* 0x0000002100197c82 */ /* 0x000fc40008000000 */
[----:B------:R-:W-:Y:S02]  /*18d0*/  UIADD3 UR32, UPT, UPT, UR8, 0x8400, URZ ;  /* 0x0000840008207890 */ /* 0x000fe4000fffe0ff */
[----:B------:R-:W-:Y:S02]  /*18e0*/  UIADD3 UR24, UPT, UPT, UR8, 0xc400, URZ ;  /* 0x0000c40008187890 */ /* 0x000fe4000fffe0ff */
[----:B------:R-:W-:Y:S02]  /*18f0*/  UIADD3 UR16, UPT, UPT, UR8, 0x20400, URZ ;  /* 0x0002040008107890 */ /* 0x000fe4000fffe0ff */
[----:B------:R-:W-:Y:S01]  /*1900*/  UIADD3 UR8, UPT, UPT, UR8, 0x24400, URZ ;  /* 0x0002440008087890 */ /* 0x000fe2000fffe0ff */
[----:B------:R-:W-:Y:S01]  /*1910*/  UMOV UR27, UR35 ;  /* 0x00000023001b7c82 */ /* 0x000fe20008000000 */
[----:B------:R-:W-:Y:S01]  /*1920*/  UMOV UR28, UR36 ;  /* 0x00000024001c7c82 */ /* 0x000fe20008000000 */
[----:B------:R-:W-:Y:S01]  /*1930*/  UMOV UR17, UR33 ;  /* 0x0000002100117c82 */ /* 0x000fe20008000000 */
[----:B------:R-:W-:Y:S01]  /*1940*/  UMOV UR20, UR36 ;  /* 0x0000002400147c82 */ /* 0x000fe20008000000 */
[----:B------:R-:W-:Y:S01]  /*1950*/  UMOV UR18, UR34 ;  /* 0x0000002200127c82 */ /* 0x000fe20008000000 */
[----:B------:R1:W-:Y:S01]  /*1960*/  UTMALDG.3D [UR32], [UR40], desc[UR30] ;  /* 0x00001e20280075b4 */ /* 0x0003e20008011000 */
[----:B------:R-:W-:Y:S01]  /*1970*/  UMOV UR11, UR19 ;  /* 0x00000013000b7c82 */ /* 0x000fe20008000000 */
[----:B------:R-:W-:Y:S01]  /*1980*/  UMOV UR12, UR36 ;  /* 0x00000024000c7c82 */ /* 0x000fe20008000000 */
[----:B------:R-:W-:Y:S01]  /*1990*/  UMOV UR9, UR33 ;  /* 0x0000002100097c82 */ /* 0x000fe20008000000 */
[----:B------:R-:W-:Y:S01]  /*19a0*/  UMOV UR10, UR26 ;  /* 0x0000001a000a7c82 */ /* 0x000fe20008000000 */
[----:B------:R-:W-:Y:S01]  /*19b0*/  UIADD3 UR21, UPT, UPT, UR21, 0x1, URZ ;  /* 0x0000000115157890 */ /* 0x000fe2000fffe0ff */
[----:B------:R-:W-:Y:S01]  /*19c0*/  UMOV UR29, UR5 ;  /* 0x00000005001d7c82 */ /* 0x000fe20008000000 */
[----:B------:R1:W-:Y:S02]  /*19d0*/  UTMALDG.3D [UR24], [UR40], desc[UR30] ;  /* 0x00001e18280075b4 */ /* 0x0003e40008011000 */
[----:B------:R-:W-:Y:S01]  /*19e0*/  UISETP.NE.AND UP0, UPT, UR21, UR5, UPT ;  /* 0x000000051500728c */ /* 0x000fe2000bf05270 */
[----:B------:R-:W-:Y:S01]  /*19f0*/  UMOV UR42, UR6 ;  /* 0x00000006002a7c82 */ /* 0x000fe20008000000 */
[----:B------:R1:W-:Y:S01]  /*1a00*/  UTMALDG.3D [UR16], [UR38], desc[UR30] ;  /* 0x00001e10260075b4 */ /* 0x0003e20008011000 */
[----:B------:R1:W-:Y:S06]  /*1a10*/  UTMALDG.3D [UR8], [UR38], desc[UR30] ;  /* 0x00001e08260075b4 */ /* 0x0003ec0008011000 */
[----:B------:R-:W-:Y:S05]  /*1a20*/  BRA.U UP0, `(.L_x_25) ;  /* 0xfffffffd00347547 */ /* 0x000fea000b83ffff */
.L_x_20:
[----:B-1----:R-:W-:Y:S01]  /*1a30*/  ULEA UR8, UR6, UR4, 0x3 ;  /* 0x0000000406087291 */ /* 0x002fe2000f8e18ff */
[----:B------:R-:W-:Y:S01]  /*1a40*/  SHF.L.U32 R2, R17, 0x1f, RZ ;  /* 0x0000001f11027819 */ /* 0x000fe200000006ff */
[----:B------:R-:W-:Y:S01]  /*1a50*/  @!P1 SYNCS.ARRIVE.TRANS64.A1T0 RZ, [UR4+0x78], RZ ;  /* 0x000078ffffff99a7 */ /* 0x000fe20008100004 */
[----:B------:R-:W-:-:S06]  /*1a60*/  UISETP.GT.AND UP0, UPT, UR15, UR14, UPT ;  /* 0x0000000e0f00728c */ /* 0x000fcc000bf04270 */
[----:B--2---:R1:W2:Y:S03]  /*1a70*/  SYNCS.PHASECHK.TRANS64.TRYWAIT P0, [UR8+0x18], R2 ;  /* 0x00001802ff0075a7 */ /* 0x0042a60008001108 */
[----:B------:R-:W-:Y:S05]  /*1a80*/  BRA.U !UP0, `(.L_x_26) ;  /* 0x0000000108d07547 */ /* 0x000fea000b800000 */
[----:B------:R-:W-:Y:S01]  /*1a90*/  UIADD3 UR21, UPT, UPT, UR7, UR29, URZ ;  /* 0x0000001d07157290 */ /* 0x000fe2000fffe0ff */
[----:B------:R-:W-:-:S11]  /*1aa0*/  UMOV UR42, UR6 ;  /* 0x00000006002a7c82 */ /* 0x000fd60008000000 */
.L_x_31:
[----:B-1----:R-:W-:Y:S01]  /*1ab0*/  ULEA UR33, UR42, UR4, 0x3 ;  /* 0x000000042a217291 */ /* 0x002fe2000f8e18ff */
[----:B--2---:R-:W-:Y:S01]  /*1ac0*/  @!P5 MOV R3, 0x10000 ;  /* 0x000100000003d802 */ /* 0x004fe20000000f00 */
[----:B--2---:R-:W-:Y:S10]  /*1ad0*/  @P0 BRA `(.L_x_27) ;  /* 0x00000000000c0947 */ /* 0x004ff40003800000 */
[----:B------:R-:W-:-:S04]  /*1ae0*/  SHF.L.U32 R4, R17, 0x1f, RZ ;  /* 0x0000001f11047819 */ /* 0x000fc800000006ff */
[----:B------:R-:W2:Y:S02]  /*1af0*/  SYNCS.PHASECHK.TRANS64.TRYWAIT P0, [UR33+0x18], R4 ;  /* 0x00001804ff0075a7 */ /* 0x000ea40008001121 */
[----:B--2---:R-:W-:Y:S05]  /*1b00*/  @!P0 BRA `(.L_x_28) ;  /* 0x0000007400288947 */ /* 0x004fea0003800000 */
.L_x_27:
[----:B------:R2:W-:Y:S01]  /*1b10*/  @!P5 SYNCS.ARRIVE.TRANS64 RZ, [UR33], R3 ;  /* 0x00000003ffffd9a7 */ /* 0x0005e20008000021 */
[----:B------:R-:W-:Y:S04]  /*1b20*/  BSSY.RECONVERGENT B0, `(.L_x_29) ;  /* 0x0000003000007945 */ /* 0x000fe80003800200 */
[----:B------:R-:W-:Y:S05]  /*1b30*/  @P4 BRA `(.L_x_30) ;  /* 0x0000000000044947 */ /* 0x000fea0003800000 */
[----:B------:R-:W-:Y:S05]  /*1b40*/  BPT.TRAP 0x1 ;  /* 0x000000040000795c */ /* 0x000fea0000300000 */
.L_x_30:
[----:B------:R-:W-:Y:S05]  /*1b50*/  BSYNC.RECONVERGENT B0 ;  /* 0x0000000000007941 */ /* 0x000fea0003800200 */
.L_x_29:
        /* <DEDUP_REMOVED lines=31> */
[----:B------:R-:W-:Y:S01]  /*1d50*/  UMOV UR10, UR26 ;  /* 0x0000001a000a7c82 */ /* 0x000fe20008000000 */
[----:B------:R-:W-:Y:S01]  /*1d60*/  UIADD3 UR29, UPT, UPT, UR29, 0x1, URZ ;  /* 0x000000011d1d7890 */ /* 0x000fe2000fffe0ff */
[----:B------:R1:W-:Y:S01]  /*1d70*/  UTMALDG.3D [UR24], [UR40], desc[UR30] ;  /* 0x00001e18280075b4 */ /* 0x0003e20008011000 */
[----:B------:R-:W-:-:S02]  /*1d80*/  UMOV UR42, UR6 ;  /* 0x00000006002a7c82 */ /* 0x000fc40008000000 */
[----:B------:R-:W-:Y:S01]  /*1d90*/  UISETP.NE.AND UP0, UPT, UR29, UR21, UPT ;  /* 0x000000151d00728c */ /* 0x000fe2000bf05270 */
[----:B------:R1:W-:Y:S01]  /*1da0*/  UTMALDG.3D [UR16], [UR38], desc[UR30] ;  /* 0x00001e10260075b4 */ /* 0x0003e20008011000 */
[----:B------:R1:W-:Y:S07]  /*1db0*/  UTMALDG.3D [UR8], [UR38], desc[UR30] ;  /* 0x00001e08260075b4 */ /* 0x0003ee0008011000 */
[----:B------:R-:W-:Y:S05]  /*1dc0*/  BRA.U UP0, `(.L_x_31) ;  /* 0xfffffffd00387547 */ /* 0x000fea000b83ffff */
.L_x_26:
[C---:B-1----:R-:W-:Y:S01]  /*1dd0*/  LEA R2, R16.reuse, UR4, 0x3 ;  /* 0x0000000410027c11 */ /* 0x042fe2000f8e18ff */
[----:B------:R-:W-:Y:S01]  /*1de0*/  NOP ;  /* 0x0000000000007918 */ /* 0x000fe20000000000 */
[----:B--2---:R-:W-:Y:S02]  /*1df0*/  SHF.L.U32 R3, R13, 0x1f, RZ ;  /* 0x0000001f0d037819 */ /* 0x004fe400000006ff */
[----:B------:R-:W-:Y:S02]  /*1e00*/  LEA R4, R16, UR4, 0x4 ;  /* 0x0000000410047c11 */ /* 0x000fe4000f8e20ff */
[----:B------:R-:W1:Y:S02]  /*1e10*/  SYNCS.PHASECHK.TRANS64.TRYWAIT P0, [R2+URZ+0x80], R3 ;  /* 0x00008003020075a7 */ /* 0x000e6400080011ff */
[----:B-1----:R-:W-:Y:S05]  /*1e20*/  @!P0 BRA `(.L_x_32) ;  /* 0x0000007000788947 */ /* 0x002fea0003800000 */
.L_x_133:
[----:B------:R-:W2:Y:S01]  /*1e30*/  LDS.128 R4, [R4+0x110] ;  /* 0x0001100004047984 */ /* 0x000ea20000000c00 */
[----:B---3--:R-:W-:Y:S01]  /*1e40*/  ISETP.GE.AND P0, PT, R40, 0x1, PT ;  /* 0x000000012800780c */ /* 0x008fe20003f06270 */
[----:B-1----:R-:W-:Y:S01]  /*1e50*/  VIADD R2, R2, 0x90 ;  /* 0x0000009002027836 */ /* 0x002fe20000000000 */
[----:B------:R-:W-:Y:S01]  /*1e60*/  @!PT LDS RZ, [RZ] ;  /* 0x00000000fffff984 */ /* 0x000fe20000000800 */
[----:B------:R-:W-:Y:S01]  /*1e70*/  @!PT LDS RZ, [RZ] ;  /* 0x00000000fffff984 */ /* 0x000fe20000000800 */
[----:B------:R-:W-:Y:S01]  /*1e80*/  @!PT LDS RZ, [RZ] ;  /* 0x00000000fffff984 */ /* 0x000fe20000000800 */
[----:B------:R-:W-:Y:S01]  /*1e90*/  @!PT LDS RZ, [RZ] ;  /* 0x00000000fffff984 */ /* 0x000fe20000000800 */
[----:B------:R1:W-:Y:S06]  /*1ea0*/  MEMBAR.ALL.CTA ;  /* 0x0000000000007992 */ /* 0x0003ec0000008000 */
[----:B-1----:R-:W1:Y:S01]  /*1eb0*/  FENCE.VIEW.ASYNC.S ;  /* 0x00000000000073c6 */ /* 0x002e620000000000 */
[----:B------:R-:W-:-:S04]  /*1ec0*/  PRMT R2, RZ, 0x654, R2 ;  /* 0x00000654ff027816 */ /* 0x000fc80000000002 */
[----:B-1----:R1:W-:Y:S01]  /*1ed0*/  SYNCS.ARRIVE.TRANS64.RED.A1T0 RZ, [R2+URZ], RZ ;  /* 0x000000ff02ff79a7 */ /* 0x0023e200081004ff */
[----:B--2---:R-:W-:-:S13]  /*1ee0*/  LOP3.LUT P2, RZ, R6, 0x1, RZ, 0xc0, !PT ;  /* 0x0000000106ff7812 */ /* 0x004fda000784c0ff */
[----:B------:R-:W-:Y:S01]  /*1ef0*/  @P2 SHF.R.U32.HI R3, RZ, 0x10, R5 ;  /* 0x00000010ff032819 */ /* 0x000fe20000011605 */
[----:B------:R-:W-:Y:S01]  /*1f00*/  VOTEU.ANY UP0, P2 ;  /* 0x0000000000ff7886 */ /* 0x000fe20001000100 */
[----:B------:R-:W-:Y:S02]  /*1f10*/  @P2 MOV R10, R4 ;  /* 0x00000004000a2202 */ /* 0x000fe40000000f00 */
[----:B------:R-:W-:Y:S02]  /*1f20*/  @P2 R2UR.BROADCAST UR8, R3 ;  /* 0x00000000030822ca */ /* 0x000fe400008e0000 */
[----:B------:R-:W-:-:S11]  /*1f30*/  @P2 LOP3.LUT R9, R5, 0xffff, RZ, 0xc0, !PT ;  /* 0x0000ffff05092812 */ /* 0x000fd600078ec0ff */
[----:B------:R-:W-:Y:S01]  /*1f40*/  @UP0 UMOV UR36, UR8 ;  /* 0x0000000800240c82 */ /* 0x000fe20008000000 */
[----:B-1----:R-:W-:Y:S05]  /*1f50*/  @!P0 BRA `(.L_x_33) ;  /* 0x0000000000b88947 */ /* 0x002fea0003800000 */
[----:B------:R-:W4:Y:S01]  /*1f60*/  LDC.64 R4, c[0x0][0xb18] ;  /* 0x0002c600ff047b82 */ /* 0x000f220000000a00 */
[----:B------:R-:W-:-:S07]  /*1f70*/  ISETP.NE.AND P3, PT, R40, 0x1, PT ;  /* 0x000000012800780c */ /* 0x000fce0003f65270 */
[----:B------:R-:W1:Y:S08]  /*1f80*/  LDC.64 R6, c[0x0][0xb10] ;  /* 0x0002c400ff067b82 */ /* 0x000e700000000a00 */
[----:B------:R-:W2:Y:S08]  /*1f90*/  LDC R14, c[0x0][0xb20] ;  /* 0x0002c800ff0e7b82 */ /* 0x000eb00000000800 */
[----:B------:R-:W3:Y:S01]  /*1fa0*/  LDC R15, c[0x0][0xb0c] ;  /* 0x0002c300ff0f7b82 */ /* 0x000ee20000000800 */
[----:B----4-:R-:W-:Y:S01]  /*1fb0*/  IMAD.HI.U32 R19, R0, R5, RZ ;  /* 0x0000000500137227 */ /* 0x010fe200078e00ff */
[----:B------:R-:W-:-:S03]  /*1fc0*/  ISETP.NE.AND P0, PT, R4, 0x1, PT ;  /* 0x000000010400780c */ /* 0x000fc60003f05270 */
[----:B------:R-:W-:-:S03]  /*1fd0*/  IMAD.HI.U32 R5, R9, R5, RZ ;  /* 0x0000000509057227 */ /* 0x000fc600078e00ff */
[----:B------:R-:W4:Y:S01]  /*1fe0*/  LDC.64 R2, c[0x0][0xb28] ;  /* 0x0002ca00ff027b82 */ /* 0x000f220000000a00 */
[----:B-1----:R-:W-:-:S04]  /*1ff0*/  IMAD.HI.U32 R20, R8, R6, RZ ;  /* 0x0000000608147227 */ /* 0x002fc800078e00ff */
[----:B------:R-:W-:Y:S01]  /*2000*/  IMAD.HI.U32 R21, R10, R6, RZ ;  /* 0x000000060a157227 */ /* 0x000fe200078e00ff */
[----:B------:R-:W-:Y:S02]  /*2010*/  SHF.R.U32.HI R20, RZ, R7, R20 ;  /* 0x00000007ff147219 */ /* 0x000fe40000011614 */
[-C--:B--2---:R-:W-:Y:S02]  /*2020*/  SHF.R.U32.HI R19, RZ, R14.reuse, R19 ;  /* 0x0000000eff137219 */ /* 0x084fe40000011613 */
[----:B------:R-:W-:Y:S02]  /*2030*/  SHF.R.U32.HI R5, RZ, R14, R5 ;  /* 0x0000000eff057219 */ /* 0x000fe40000011605 */
[----:B------:R-:W-:Y:S02]  /*2040*/  SEL R19, R0, R19, !P0 ;  /* 0x0000001300137207 */ /* 0x000fe40004000000 */
[----:B------:R-:W-:Y:S02]  /*2050*/  SHF.R.U32.HI R21, RZ, R7, R21 ;  /* 0x00000007ff157219 */ /* 0x000fe40000011615 */
[----:B---3--:R-:W-:-:S02]  /*2060*/  ISETP.NE.AND P1, PT, R15, 0x1, PT ;  /* 0x000000010f00780c */ /* 0x008fc40003f25270 */
[----:B------:R-:W-:Y:S02]  /*2070*/  SEL R5, R9, R5, !P0 ;  /* 0x0000000509057207 */ /* 0x000fe40004000000 */
[----:B------:R-:W-:Y:S02]  /*2080*/  SEL R20, R8, R20, !P1 ;  /* 0x0000001408147207 */ /* 0x000fe40004800000 */
[----:B------:R-:W-:Y:S01]  /*2090*/  SEL R21, R10, R21, !P1 ;  /* 0x000000150a157207 */ /* 0x000fe20004800000 */
[----:B----4-:R-:W-:-:S04]  /*20a0*/  IMAD.HI.U32 R18, R19, R2, RZ ;  /* 0x0000000213127227 */ /* 0x010fc800078e00ff */
        /* <DEDUP_REMOVED lines=10> */
[----:B------:R-:W-:-:S04]  /*2150*/  @!P0 IMAD.HI.U32 R7, R21, R2, RZ ;  /* 0x0000000215078227 */ /* 0x000fc800078e00ff */
[----:B------:R-:W-:Y:S01]  /*2160*/  IMAD.MOV R2, RZ, RZ, -R6 ;  /* 0x000000ffff027224 */ /* 0x000fe200078e0a06 */
[----:B------:R-:W-:Y:S02]  /*2170*/  @!P0 SHF.R.U32.HI R3, RZ, R3, R7 ;  /* 0x00000003ff038219 */ /* 0x000fe40000011607 */
[----:B------:R-:W-:Y:S01]  /*2180*/  IADD3 R7, PT, PT, -R5, RZ, RZ ;  /* 0x000000ff05077210 */ /* 0x000fe20007ffe1ff */
[----:B------:R-:W-:Y:S01]  /*2190*/  IMAD R2, R40, R2, R5 ;  /* 0x0000000228027224 */ /* 0x000fe200078e0205 */
        /* <DEDUP_REMOVED lines=10> */
.L_x_33:
[----:B------:R-:W1:Y:S02]  /*2240*/  LDCU UR8, c[0x0][0xb30] ;  /* 0x00016600ff0877ac */ /* 0x000e640008000800 */
[----:B-1----:R-:W-:-:S09]  /*2250*/  UISETP.NE.AND UP0, UPT, UR8, 0x1, UPT ;  /* 0x000000010800788c */ /* 0x002fd2000bf05270 */
[----:B------:R-:W-:Y:S05]  /*2260*/  BRA.U UP0, `(.L_x_34) ;  /* 0x0000000100407547 */ /* 0x000fea000b800000 */
[----:B------:R-:W1:Y:S08]  /*2270*/  LDC.64 R4, c[0x0][0xb10] ;  /* 0x0002c400ff047b82 */ /* 0x000e700000000a00 */
[----:B------:R-:W2:Y:S08]  /*2280*/  LDC.64 R2, c[0x0][0xb18] ;  /* 0x0002c600ff027b82 */ /* 0x000eb00000000a00 */
[----:B------:R-:W3:Y:S08]  /*2290*/  LDC R6, c[0x0][0xb20] ;  /* 0x0002c800ff067b82 */ /* 0x000ef00000000800 */
[----:B------:R-:W4:Y:S01]  /*22a0*/  LDC R7, c[0x0][0xb0c] ;  /* 0x0002c300ff077b82 */ /* 0x000f220000000800 */
[----:B-1----:R-:W-:-:S05]  /*22b0*/  IMAD.HI.U32 R4, R10, R4, RZ ;  /* 0x000000040a047227 */ /* 0x002fca00078e00ff */
[----:B------:R-:W-:Y:S01]  /*22c0*/  SHF.R.U32.HI R4, RZ, R5, R4 ;  /* 0x00000005ff047219 */ /* 0x000fe20000011604 */
[----:B--2---:R-:W-:Y:S01]  /*22d0*/  IMAD.HI.U32 R3, R9, R3, RZ ;  /* 0x0000000309037227 */ /* 0x004fe200078e00ff */
[----:B------:R-:W-:-:S04]  /*22e0*/  ISETP.NE.AND P0, PT, R2, 0x1, PT ;  /* 0x000000010200780c */ /* 0x000fc80003f05270 */
[----:B---3--:R-:W-:-:S04]  /*22f0*/  SHF.R.U32.HI R3, RZ, R6, R3 ;  /* 0x00000006ff037219 */ /* 0x008fc80000011603 */
[----:B------:R-:W-:Y:S02]  /*2300*/  SEL R3, R9, R3, !P0 ;  /* 0x0000000309037207 */ /* 0x000fe40004000000 */
[----:B----4-:R-:W-:-:S04]  /*2310*/  ISETP.NE.AND P1, PT, R7, 0x1, PT ;  /* 0x000000010700780c */ /* 0x010fc80003f25270 */
[----:B------:R-:W-:-:S05]  /*2320*/  SEL R4, R10, R4, !P1 ;  /* 0x000000040a047207 */ /* 0x000fca0004800000 */
[----:B------:R-:W-:Y:S02]  /*2330*/  IMAD.IADD R5, R3, 0x1, -R4 ;  /* 0x0000000103057824 */ /* 0x000fe400078e0a04 */
[----:B------:R-:W-:Y:S02]  /*2340*/  IMAD.IADD R3, R4, 0x1, -R3 ;  /* 0x0000000104037824 */ /* 0x000fe400078e0a03 */
[----:B------:R-:W-:Y:S02]  /*2350*/  IMAD R10, R5, R7, R10 ;  /* 0x00000007050a7224 */ /* 0x000fe400078e020a */
[----:B------:R-:W-:-:S07]  /*2360*/  IMAD R9, R3, R2, R9 ;  /* 0x0000000203097224 */ /* 0x000fce00078e0209 */
.L_x_34:
[----:B------:R-:W-:Y:S01]  /*2370*/  VIADD R16, R16, 0x1 ;  /* 0x0000000110107836 */ /* 0x000fe20000000000 */
[----:B------:R-:W-:Y:S01]  /*2380*/  PLOP3.LUT P1, PT, PT, PT, PT, 0x80, 0x8 ;  /* 0x000000000008781c */ /* 0x000fe20003f2f070 */
[----:B------:R-:W-:Y:S02]  /*2390*/  IMAD.IADD R15, R10, 0x1, R87 ;  /* 0x000000010a0f7824 */ /* 0x000fe400078e0257 */
[----:B------:R-:W-:Y:S01]  /*23a0*/  IMAD.IADD R14, R9, 0x1, R86 ;  /* 0x00000001090e7824 */ /* 0x000fe200078e0256 */
[----:B------:R-:W-:-:S04]  /*23b0*/  ISETP.NE.AND P0, PT, R16, 0x2, PT ;  /* 0x000000021000780c */ /* 0x000fc80003f05270 */
[----:B------:R-:W-:Y:S02]  /*23c0*/  SEL R2, RZ, 0x1, P0 ;  /* 0x00000001ff027807 */ /* 0x000fe40000000000 */
[----:B------:R-:W-:Y:S02]  /*23d0*/  SEL R16, R16, RZ, P0 ;  /* 0x000000ff10107207 */ /* 0x000fe40000000000 */
[----:B------:R-:W-:Y:S01]  /*23e0*/  LOP3.LUT R13, R13, R2, RZ, 0x3c, !PT ;  /* 0x000000020d0d7212 */ /* 0x000fe200078e3cff */
[----:B------:R-:W-:Y:S06]  /*23f0*/  @P2 BRA `(.L_x_35) ;  /* 0xfffffff000482947 */ /* 0x000fec000383ffff */
[----:B------:R-:W-:Y:S01]  /*2400*/  UIADD3 UR4, UPT, UPT, UR4, 0x18, URZ ;  /* 0x0000001804047890 */ /* 0x000fe2000fffe0ff */
[----:B------:R-:W-:-:S03]  /*2410*/  SHF.L.U32 R2, R17, 0x1f, RZ ;  /* 0x0000001f11027819 */ /* 0x000fc600000006ff */
[----:B------:R-:W-:-:S09]  /*2420*/  ULEA UR5, UR6, UR4, 0x3 ;  /* 0x0000000406057291 */ /* 0x000fd2000f8e18ff */
[----:B------:R-:W1:Y:S02]  /*2430*/  SYNCS.PHASECHK.TRANS64.TRYWAIT P0, [UR5], R2 ;  /* 0x00000002ff0075a7 */ /* 0x000e640008001105 */
[----:B-1----:R-:W-:Y:S05]  /*2440*/  @!P0 BRA `(.L_x_36) ;  /* 0x0000006c00048947 */ /* 0x002fea0003800000 */
.L_x_135:
[----:B------:R-:W-:-:S04]  /*2450*/  UIADD3 UR6, UPT, UPT, UR6, 0x1, URZ ;  /* 0x0000000106067890 */ /* 0x000fc8000fffe0ff */
[----:B------:R-:W-:-:S04]  /*2460*/  UISETP.NE.AND UP0, UPT, UR6, 0x3, UPT ;  /* 0x000000030600788c */ /* 0x000fc8000bf05270 */
[----:B------:R-:W-:Y:S02]  /*2470*/  USEL UR7, URZ, 0x1, UP0 ;  /* 0x00000001ff077887 */ /* 0x000fe40008000000 */
[----:B------:R-:W-:-:S04]  /*2480*/  USEL UR6, UR6, URZ, UP0 ;  /* 0x000000ff06067287 */ /* 0x000fc80008000000 */
[----:B------:R-:W-:Y:S01]  /*2490*/  ULEA UR5, UR6, UR4, 0x3 ;  /* 0x0000000406057291 */ /* 0x000fe2000f8e18ff */
[----:B------:R-:W-:-:S04]  /*24a0*/  LOP3.LUT R17, R17, UR7, RZ, 0x3c, !PT ;  /* 0x0000000711117c12 */ /* 0x000fc8000f8e3cff */
[----:B-1----:R-:W-:-:S04]  /*24b0*/  SHF.L.U32 R2, R17, 0x1f, RZ ;  /* 0x0000001f11027819 */ /* 0x002fc800000006ff */
[----:B------:R-:W1:Y:S02]  /*24c0*/  SYNCS.PHASECHK.TRANS64.TRYWAIT P0, [UR5], R2 ;  /* 0x00000002ff0075a7 */ /* 0x000e640008001105 */
[----:B-1----:R-:W-:Y:S05]  /*24d0*/  @!P0 BRA `(.L_x_37) ;  /* 0x0000006800f88947 */ /* 0x002fea0003800000 */
.L_x_137:
[----:B------:R-:W-:-:S04]  /*24e0*/  UIADD3 UR6, UPT, UPT, UR6, 0x1, URZ ;  /* 0x0000000106067890 */ /* 0x000fc8000fffe0ff */
[----:B------:R-:W-:-:S04]  /*24f0*/  UISETP.NE.AND UP0, UPT, UR6, 0x3, UPT ;  /* 0x000000030600788c */ /* 0x000fc8000bf05270 */
[----:B------:R-:W-:Y:S02]  /*2500*/  USEL UR5, URZ, 0x1, UP0 ;  /* 0x00000001ff057887 */ /* 0x000fe40008000000 */
[----:B------:R-:W-:-:S04]  /*2510*/  USEL UR6, UR6, URZ, UP0 ;  /* 0x000000ff06067287 */ /* 0x000fc80008000000 */
[----:B------:R-:W-:Y:S01]  /*2520*/  ULEA UR6, UR6, UR4, 0x3 ;  /* 0x0000000406067291 */ /* 0x000fe2000f8e18ff */
[----:B-1----:R-:W-:-:S04]  /*2530*/  LOP3.LUT R2, R17, UR5, RZ, 0x3c, !PT ;  /* 0x0000000511027c12 */ /* 0x002fc8000f8e3cff */
[----:B------:R-:W-:Y:S01]  /*2540*/  SHF.L.U32 R2, R2, 0x1f, RZ ;  /* 0x0000001f02027819 */ /* 0x000fe200000006ff */
[----:B----4-:R-:W-:-:S07]  /*2550*/  IMAD.U32 R0, RZ, RZ, UR6 ;  /* 0x00000006ff007e24 */ /* 0x010fce000f8e00ff */
.L_x_38:
[----:B-1----:R1:W2:Y:S02]  /*2560*/  SYNCS.PHASECHK.TRANS64.TRYWAIT P0, [R0+URZ], R2 ;  /* 0x00000002000075a7 */ /* 0x0022a400080011ff */
[----:B--2---:R-:W-:Y:S05]  /*2570*/  @!P0 NANOSLEEP.SYNCS 0x989680 ;  /* 0x009896800000895d */ /* 0x004fea0003900000 */
[----:B------:R-:W2:Y:S02]  /*2580*/  @!P0 SYNCS.PHASECHK.TRANS64 P0, [R0+URZ], R2 ;  /* 0x00000002000085a7 */ /* 0x000ea400080010ff */
[----:B--2---:R-:W-:Y:S05]  /*2590*/  @P0 EXIT ;  /* 0x000000000000094d */ /* 0x004fea0003800000 */
[----:B------:R-:W-:Y:S05]  /*25a0*/  BRA `(.L_x_38) ;  /* 0xfffffffc00ec7947 */ /* 0x000fea000383ffff */
.L_x_17:
[----:B------:R-:W-:-:S04]  /*25b0*/  UISETP.NE.AND UP1, UPT, UR37, URZ, UPT ;  /* 0x000000ff2500728c */ /* 0x000fc8000bf25270 */
[----:B------:R-:W-:-:S09]  /*25c0*/  UISETP.NE.OR UP1, UPT, UR8, 0x1, UP1 ;  /* 0x000000010800788c */ /* 0x000fd20008f25670 */
[----:B------:R-:W-:Y:S05]  /*25d0*/  BRA.U UP1, `(.L_x_39) ;  /* 0x0000000501487547 */ /* 0x000fea000b800000 */
[----:B------:R-:W-:Y:S01]  /*25e0*/  ISETP.NE.AND P2, PT, R2, RZ, PT ;  /* 0x000000ff0200720c */ /* 0x000fe20003f45270 */
[----:B------:R-:W-:Y:S01]  /*25f0*/  IMAD.MOV.U32 R12, RZ, RZ, 0x1 ;  /* 0x00000001ff0c7424 */ /* 0x000fe200078e00ff */
[----:B------:R-:W-:Y:S02]  /*2600*/  CS2R R10, SRZ ;  /* 0x00000000000a7805 */ /* 0x000fe4000001ff00 */
[----:B------:R-:W-:Y:S01]  /*2610*/  CS2R R8, SRZ ;  /* 0x0000000000087805 */ /* 0x000fe2000001ff00 */
[----:B------:R-:W-:Y:S01]  /*2620*/  UMOV UR4, 0x400 ;  /* 0x0000040000047882 */ /* 0x000fe20000000000 */
[----:B------:R-:W-:Y:S01]  /*2630*/  UMOV UR6, URZ ;  /* 0x000000ff00067c82 */ /* 0x000fe20008000000 */
[----:B------:R-:W-:-:S12]  /*2640*/  ULEA UR37, UR37, UR4, 0x18 ;  /* 0x0000000425257291 */ /* 0x000fd8000f8ec0ff */
.L_x_43:
[----:B------:R-:W-:Y:S02]  /*2650*/  LEA R0, R8, UR37, 0x3 ;  /* 0x0000002508007c11 */ /* 0x000fe4000f8e18ff */
[----:B------:R-:W-:-:S03]  /*2660*/  SHF.L.U32 R4, R9, 0x1f, RZ ;  /* 0x0000001f09047819 */ /* 0x000fc600000006ff */
[----:B------:R-:W-:Y:S01]  /*2670*/  VIADD R5, R0, 0xf0 ;  /* 0x000000f000057836 */ /* 0x000fe20000000000 */
[----:B------:R-:W1:Y:S02]  /*2680*/  SYNCS.PHASECHK.TRANS64.TRYWAIT P0, [R0+URZ+0xe0], R4 ;  /* 0x0000e004000075a7 */ /* 0x000e6400080011ff */
[----:B-1----:R-:W-:Y:S05]  /*2690*/  @!P0 BRA `(.L_x_40) ;  /* 0x0000006800a08947 */ /* 0x002fea0003800000 */
.L_x_138:
[----:B------:R-:W-:Y:S01]  /*26a0*/  ULEA UR5, UR6, UR37, 0x3 ;  /* 0x0000002506057291 */ /* 0x000fe2000f8e18ff */
[----:B-1----:R-:W-:Y:S01]  /*26b0*/  PRMT R0, RZ, 0x654, R5 ;  /* 0x00000654ff007816 */ /* 0x002fe20000000005 */
[----:B------:R-:W-:Y:S01]  /*26c0*/  @!P2 IMAD.MOV.U32 R4, RZ, RZ, 0x10 ;  /* 0x00000010ff04a424 */ /* 0x000fe200078e00ff */
[----:B------:R-:W-:Y:S01]  /*26d0*/  SHF.L.U32 R5, R12, 0x1f, RZ ;  /* 0x0000001f0c057819 */ /* 0x000fe200000006ff */
[----:B------:R-:W-:Y:S01]  /*26e0*/  UIADD3 UR4, UPT, UPT, UR5, 0x80, URZ ;  /* 0x0000008005047890 */ /* 0x000fe2000fffe0ff */
[----:B------:R1:W-:Y:S05]  /*26f0*/  SYNCS.ARRIVE.TRANS64.RED.A1T0 RZ, [R0+URZ], RZ ;  /* 0x000000ff00ff79a7 */ /* 0x0003ea00081004ff */
[----:B------:R-:W-:Y:S01]  /*2700*/  IMAD.U32 R6, RZ, RZ, UR4 ;  /* 0x00000004ff067e24 */ /* 0x000fe2000f8e00ff */
[----:B------:R-:W2:Y:S04]  /*2710*/  SYNCS.PHASECHK.TRANS64.TRYWAIT P0, [UR5+0x90], R5 ;  /* 0x00009005ff0075a7 */ /* 0x000ea80008001105 */
[----:B------:R-:W-:Y:S01]  /*2720*/  PRMT R6, R2, 0x654, R6 ;  /* 0x0000065402067816 */ /* 0x000fe20000000006 */
[----:B-12---:R-:W-:Y:S06]  /*2730*/  @!P0 BRA `(.L_x_41) ;  /* 0x00000068008c8947 */ /* 0x006fec0003800000 */
.L_x_140:
[----:B------:R-:W-:Y:S01]  /*2740*/  ULEA UR4, UR6, UR37, 0x4 ;  /* 0x0000002506047291 */ /* 0x000fe2000f8e20ff */
[----:B------:R-:W-:Y:S01]  /*2750*/  SEL R3, R6, R3, !P2 ;  /* 0x0000000306037207 */ /* 0x000fe20005000000 */
[----:B------:R-:W-:Y:S01]  /*2760*/  UIADD3 UR5, UPT, UPT, UR5, 0x80, URZ ;  /* 0x0000008005057890 */ /* 0x000fe2000fffe0ff */
[----:B-1----:R-:W-:Y:S01]  /*2770*/  LEA R0, R11, UR37, 0x3 ;  /* 0x000000250b007c11 */ /* 0x002fe2000f8e18ff */
[----:B------:R-:W-:Y:S01]  /*2780*/  UIADD3 UR4, UPT, UPT, UR4, 0x110, URZ ;  /* 0x0000011004047890 */ /* 0x000fe2000fffe0ff */
[----:B------:R1:W-:Y:S01]  /*2790*/  @!P2 SYNCS.ARRIVE.TRANS64.RED RZ, [R3+URZ], R4 ;  /* 0x0000000403ffa9a7 */ /* 0x0003e200080004ff */
[----:B------:R-:W-:Y:S01]  /*27a0*/  UIADD3 UR6, UPT, UPT, UR6, 0x1, URZ ;  /* 0x0000000106067890 */ /* 0x000fe2000fffe0ff */
[----:B------:R-:W-:-:S03]  /*27b0*/  VIADD R8, R8, 0x1 ;  /* 0x0000000108087836 */ /* 0x000fc60000000000 */
[----:B------:R-:W-:Y:S02]  /*27c0*/  UISETP.NE.AND UP0, UPT, UR6, 0x2, UPT ;  /* 0x000000020600788c */ /* 0x000fe4000bf05270 */
[----:B------:R-:W-:Y:S01]  /*27d0*/  ISETP.NE.AND P0, PT, R8, 0x2, PT ;  /* 0x000000020800780c */ /* 0x000fe20003f05270 */
[----:B------:R-:W-:Y:S06]  /*27e0*/  UGETNEXTWORKID.BROADCAST [UR4], [UR5] ;  /* 0x00000000040073ca */ /* 0x000fec0008000100 */
[----:B------:R-:W-:Y:S02]  /*27f0*/  USEL UR4, URZ, 0x1, UP0 ;  /* 0x00000001ff047887 */ /* 0x000fe40008000000 */
[----:B------:R-:W-:-:S04]  /*2800*/  USEL UR6, UR6, URZ, UP0 ;  /* 0x000000ff06067287 */ /* 0x000fc80008000000 */
[----:B------:R-:W-:Y:S02]  /*2810*/  LOP3.LUT R12, R12, UR4, RZ, 0x3c, !PT ;  /* 0x000000040c0c7c12 */ /* 0x000fe4000f8e3cff */
[----:B-1----:R-:W-:-:S04]  /*2820*/  SHF.L.U32 R4, R10, 0x1f, RZ ;  /* 0x0000001f0a047819 */ /* 0x002fc800000006ff */
[----:B------:R-:W1:Y:S02]  /*2830*/  SYNCS.PHASECHK.TRANS64.TRYWAIT P1, [R0+URZ+0x80], R4 ;  /* 0x00008004000075a7 */ /* 0x000e6400080211ff */
[----:B-1----:R-:W-:Y:S05]  /*2840*/  @!P1 BRA `(.L_x_42) ;  /* 0x0000006800609947 */ /* 0x002fea0003800000 */
.L_x_141:
[C---:B-1----:R-:W-:Y:S01]  /*2850*/  LEA R4, R11.reuse, UR37, 0x4 ;  /* 0x000000250b047c11 */ /* 0x042fe2000f8e20ff */
[----:B------:R-:W-:Y:S01]  /*2860*/  VIADD R0, R0, 0x90 ;  /* 0x0000009000007836 */ /* 0x000fe20000000000 */
[----:B------:R-:W-:Y:S01]  /*2870*/  SEL R8, R8, RZ, P0 ;  /* 0x000000ff08087207 */ /* 0x000fe20000000000 */
[----:B------:R-:W-:-:S03]  /*2880*/  VIADD R11, R11, 0x1 ;  /* 0x000000010b0b7836 */ /* 0x000fc60000000000 */
[----:B------:R-:W1:Y:S01]  /*2890*/  LDS.128 R4, [R4+0x110] ;  /* 0x0001100004047984 */ /* 0x000e620000000c00 */
[----:B------:R-:W-:Y:S02]  /*28a0*/  PRMT R0, RZ, 0x654, R0 ;  /* 0x00000654ff007816 */ /* 0x000fe40000000000 */
[C---:B------:R-:W-:Y:S01]  /*28b0*/  ISETP.NE.AND P1, PT, R11.reuse, 0x2, PT ;  /* 0x000000020b00780c */ /* 0x040fe20003f25270 */
[----:B------:R-:W-:Y:S01]  /*28c0*/  @!PT LDS RZ, [RZ] ;  /* 0x00000000fffff984 */ /* 0x000fe20000000800 */
[----:B------:R-:W-:Y:S01]  /*28d0*/  @!PT LDS RZ, [RZ] ;  /* 0x00000000fffff984 */ /* 0x000fe20000000800 */
[----:B------:R-:W-:Y:S01]  /*28e0*/  @!PT LDS RZ, [RZ] ;  /* 0x00000000fffff984 */ /* 0x000fe20000000800 */
[----:B------:R-:W-:Y:S01]  /*28f0*/  @!PT LDS RZ, [RZ] ;  /* 0x00000000fffff984 */ /* 0x000fe20000000800 */
[----:B------:R2:W-:Y:S06]  /*2900*/  MEMBAR.ALL.CTA ;  /* 0x0000000000007992 */ /* 0x0005ec0000008000 */
[----:B--2---:R-:W2:Y:S01]  /*2910*/  FENCE.VIEW.ASYNC.S ;  /* 0x00000000000073c6 */ /* 0x004ea20000000000 */
[----:B------:R-:W-:Y:S01]  /*2920*/  SEL R11, R11, RZ, P1 ;  /* 0x000000ff0b0b7207 */ /* 0x000fe20000800000 */
[----:B--2---:R2:W-:Y:S01]  /*2930*/  SYNCS.ARRIVE.TRANS64.RED.A1T0 RZ, [R0+URZ], RZ ;  /* 0x000000ff00ff79a7 */ /* 0x0045e200081004ff */
[----:B-1----:R-:W-:-:S02]  /*2940*/  LOP3.LUT P3, RZ, R6, 0x1, RZ, 0xc0, !PT ;  /* 0x0000000106ff7812 */ /* 0x002fc4000786c0ff */
[----:B------:R-:W-:-:S04]  /*2950*/  SEL R4, RZ, 0x1, P1 ;  /* 0x00000001ff047807 */ /* 0x000fc80000800000 */
[----:B------:R-:W-:Y:S02]  /*2960*/  LOP3.LUT R10, R10, R4, RZ, 0x3c, !PT ;  /* 0x000000040a0a7212 */ /* 0x000fe400078e3cff */
[----:B--2---:R-:W-:-:S04]  /*2970*/  SEL R0, RZ, 0x1, P0 ;  /* 0x00000001ff007807 */ /* 0x004fc80000000000 */
[----:B------:R-:W-:Y:S01]  /*2980*/  LOP3.LUT R9, R9, R0, RZ, 0x3c, !PT ;  /* 0x0000000009097212 */ /* 0x000fe200078e3cff */
[----:B------:R-:W-:Y:S06]  /*2990*/  @P3 BRA `(.L_x_43) ;  /* 0xfffffffc002c3947 */ /* 0x000fec000383ffff */
[----:B------:R-:W-:Y:S01]  /*29a0*/  ULEA UR5, UR6, UR37, 0x3 ;  /* 0x0000002506057291 */ /* 0x000fe2000f8e18ff */
[----:B------:R-:W-:-:S08]  /*29b0*/  SHF.L.U32 R2, R12, 0x1f, RZ ;  /* 0x0000001f0c027819 */ /* 0x000fd000000006ff */
[----:B------:R-:W1:Y:S02]  /*29c0*/  SYNCS.PHASECHK.TRANS64 P0, [UR5+0x90], R2 ;  /* 0x00009002ff0075a7 */ /* 0x000e640008001005 */
[----:B-1----:R-:W-:Y:S05]  /*29d0*/  @P0 BRA `(.L_x_44) ;  /* 0x0000000000080947 */ /* 0x002fea0003800000 */
[----:B------:R-:W1:Y:S02]  /*29e0*/  SYNCS.PHASECHK.TRANS64.TRYWAIT P0, [UR5+0x90], R2 ;  /* 0x00009002ff0075a7 */ /* 0x000e640008001105 */
[----:B-1----:R-:W-:Y:S05]  /*29f0*/  @!P0 BRA `(.L_x_45) ;  /* 0x0000006800088947 */ /* 0x002fea0003800000 */
.L_x_44:
[----:B------:R-:W-:-:S04]  /*2a00*/  UIADD3 UR4, UPT, UPT, UR6, 0x1, URZ ;  /* 0x0000000106047890 */ /* 0x000fc8000fffe0ff */
[----:B------:R-:W-:-:S04]  /*2a10*/  UISETP.NE.AND UP0, UPT, UR4, 0x2, UPT ;  /* 0x000000020400788c */ /* 0x000fc8000bf05270 */
[----:B------:R-:W-:Y:S02]  /*2a20*/  USEL UR7, URZ, 0x1, UP0 ;  /* 0x00000001ff077887 */ /* 0x000fe40008000000 */
[----:B------:R-:W-:-:S04]  /*2a30*/  USEL UR4, UR4, URZ, UP0 ;  /* 0x000000ff04047287 */ /* 0x000fc80008000000 */
[----:B------:R-:W-:Y:S01]  /*2a40*/  ULEA UR4, UR4, UR37, 0x3 ;  /* 0x0000002504047291 */ /* 0x000fe2000f8e18ff */
[----:B-1----:R-:W-:-:S04]  /*2a50*/  LOP3.LUT R2, R12, UR7, RZ, 0x3c, !PT ;  /* 0x000000070c027c12 */ /* 0x002fc8000f8e3cff */
[----:B------:R-:W-:-:S04]  /*2a60*/  SHF.L.U32 R0, R2, 0x1f, RZ ;  /* 0x0000001f02007819 */ /* 0x000fc800000006ff */
[----:B------:R-:W1:Y:S02]  /*2a70*/  SYNCS.PHASECHK.TRANS64 P0, [UR4+0x90], R0 ;  /* 0x00009000ff0075a7 */ /* 0x000e640008001004 */
[----:B-1----:R-:W-:Y:S05]  /*2a80*/  @P0 EXIT ;  /* 0x000000000000094d */ /* 0x002fea0003800000 */
[----:B------:R-:W-:Y:S02]  /*2a90*/  SHF.L.U32 R2, R2, 0x1f, RZ ;  /* 0x0000001f02027819 */ /* 0x000fe400000006ff */
[----:B------:R-:W-:-:S07]  /*2aa0*/  MOV R0, UR4 ;  /* 0x0000000400007c02 */ /* 0x000fce0008000f00 */
.L_x_46:
[----:B-1----:R1:W2:Y:S02]  /*2ab0*/  SYNCS.PHASECHK.TRANS64.TRYWAIT P0, [R0+URZ+0x90], R2 ;  /* 0x00009002000075a7 */ /* 0x0022a400080011ff */
[----:B--2---:R-:W-:Y:S05]  /*2ac0*/  @!P0 NANOSLEEP.SYNCS 0x989680 ;  /* 0x009896800000895d */ /* 0x004fea0003900000 */
[----:B------:R-:W2:Y:S02]  /*2ad0*/  @!P0 SYNCS.PHASECHK.TRANS64 P0, [R0+URZ+0x90], R2 ;  /* 0x00009002000085a7 */ /* 0x000ea400080010ff */
[----:B--2---:R-:W-:Y:S05]  /*2ae0*/  @P0 EXIT ;  /* 0x000000000000094d */ /* 0x004fea0003800000 */
[----:B------:R-:W-:Y:S05]  /*2af0*/  BRA `(.L_x_46) ;  /* 0xfffffffc00ec7947 */ /* 0x000fea000383ffff */
.L_x_39:
[----:B------:R-:W-:-:S09]  /*2b00*/  UISETP.NE.AND UP1, UPT, UR8, URZ, UPT ;  /* 0x000000ff0800728c */ /* 0x000fd2000bf25270 */
[----:B------:R-:W-:Y:S05]  /*2b10*/  BRA.U UP1, `(.L_x_47) ;  /* 0x0000001101247547 */ /* 0x000fea000b800000 */
[----:B------:R-:W-:Y:S01]  /*2b20*/  UMOV UR4, 0x40 ;  /* 0x0000004000047882 */ /* 0x000fe20000000000 */
[----:B------:R-:W-:Y:S01]  /*2b30*/  NOP ;  /* 0x0000000000007918 */ /* 0x000fe20000000000 */
[----:B------:R-:W-:Y:S01]  /*2b40*/  ULEA UR4, UR37, UR4, 0x18 ;  /* 0x0000000425047291 */ /* 0x000fe2000f8ec0ff */
[----:B------:R-:W-:Y:S02]  /*2b50*/  UMOV UR5, 0x400 ;  /* 0x0000040000057882 */ /* 0x000fe40000000000 */
[----:B------:R-:W-:-:S06]  /*2b60*/  ULEA UR37, UR37, UR5, 0x18 ;  /* 0x0000000525257291 */ /* 0x000fcc000f8ec0ff */
[----:B------:R-:W1:Y:S02]  /*2b70*/  LDS.U8 R0, [UR4+0x1c] ;  /* 0x00001c04ff007984 */ /* 0x000e640008000000 */
[----:B-1----:R-:W-:-:S13]  /*2b80*/  ISETP.NE.AND P0, PT, R0, RZ, PT ;  /* 0x000000ff0000720c */ /* 0x002fda0003f05270 */
[----:B------:R-:W-:Y:S05]  /*2b90*/  @P0 BRA `(.L_x_48) ;  /* 0x0000000000580947 */ /* 0x000fea0003800000 */
[----:B------:R-:W-:-:S13]  /*2ba0*/  ELECT P0, URZ, PT ;  /* 0x0000000000ff782f */ /* 0x000fda0003800000 */
[----:B------:R-:W-:Y:S05]  /*2bb0*/  @!P0 BRA `(.L_x_49) ;  /* 0x0000000000608947 */ /* 0x000fea0003800000 */
[----:B------:R-:W-:Y:S01]  /*2bc0*/  UMOV UR5, 0x10 ;  /* 0x0000001000057882 */ /* 0x000fe20000000000 */
[----:B------:R-:W-:Y:S01]  /*2bd0*/  HFMA2 R0, -RZ, RZ, 0, 5.9604644775390625e-08 ;  /* 0x00000001ff007431 */ /* 0x000fe200000001ff */
[----:B------:R-:W-:-:S03]  /*2be0*/  MOV R2, 0xffff ;  /* 0x0000ffff00027802 */ /* 0x000fc60000000f00 */
[----:B------:R-:W-:Y:S04]  /*2bf0*/  DEPBAR.LE SB1, 0x36 ;  /* 0x00009d800000791a */ /* 0x000fe80000000000 */
[----:B------:R-:W1:Y:S02]  /*2c00*/  UTCATOMSWS.FIND_AND_SET.ALIGN UP0, UR5, UR5 ;  /* 0x00000005000575e3 */ /* 0x000e640008000800 */
[----:B-1----:R-:W-:Y:S01]  /*2c10*/  MOV R3, UR5 ;  /* 0x0000000500037c02 */ /* 0x002fe20008000f00 */
[----:B------:R-:W-:Y:S06]  /*2c20*/  BRA.U UP0, `(.L_x_50) ;  /* 0x0000000100187547 */ /* 0x000fec000b800000 */
.L_x_51:
[----:B------:R-:W-:Y:S05]  /*2c30*/  NANOSLEEP 0x64 ;  /* 0x000000640000795d */ /* 0x000fea0003800000 */
[----:B------:R-:W-:-:S05]  /*2c40*/  UMOV UR5, 0x10 ;  /* 0x0000001000057882 */ /* 0x000fca0000000000 */
[----:B------:R-:W-:Y:S04]  /*2c50*/  DEPBAR.LE SB1, 0x36 ;  /* 0x00009d800000791a */ /* 0x000fe80000000000 */
[----:B------:R-:W1:Y:S02]  /*2c60*/  UTCATOMSWS.FIND_AND_SET.ALIGN UP0, UR5, UR5 ;  /* 0x00000005000575e3 */ /* 0x000e640008000800 */
[----:B-1----:R-:W-:Y:S01]  /*2c70*/  MOV R3, UR5 ;  /* 0x0000000500037c02 */ /* 0x002fe20008000f00 */
[----:B------:R-:W-:Y:S05]  /*2c80*/  BRA.U !UP0, `(.L_x_51) ;  /* 0xfffffffd08e87547 */ /* 0x000fea000b83ffff */
.L_x_50:
[-C--:B------:R-:W-:Y:S02]  /*2c90*/  SHF.L.U32 R2, R2, R3.reuse, RZ ;  /* 0x0000000302027219 */ /* 0x080fe400000006ff */
[----:B------:R-:W-:Y:S01]  /*2ca0*/  SHF.L.U32 R0, R0, R3, RZ ;  /* 0x0000000300007219 */ /* 0x000fe200000006ff */
[----:B------:R-:W-:Y:S02]  /*2cb0*/  IMAD.SHL.U32 R3, R3, 0x20, RZ ;  /* 0x0000002003037824 */ /* 0x000fe400078e00ff */
[----:B------:R1:W-:Y:S04]  /*2cc0*/  ATOMS.OR RZ, [UR4+0x14], R2 ;  /* 0x00001402ffff798c */ /* 0x0003e8000b000004 */
[----:B------:R1:W-:Y:S04]  /*2cd0*/  ATOMS.OR RZ, [UR4+0x18], R0 ;  /* 0x00001800ffff798c */ /* 0x0003e8000b000004 */
[----:B------:R1:W-:Y:S01]  /*2ce0*/  STS [UR37+0x130], R3 ;  /* 0x00013003ff007988 */ /* 0x0003e20008000825 */
[----:B------:R-:W-:Y:S05]  /*2cf0*/  BRA `(.L_x_49) ;  /* 0x0000000000107947 */ /* 0x000fea0003800000 */
.L_x_48:
[----:B------:R-:W-:Y:S02]  /*2d00*/  MOV R0, 0xffffffff ;  /* 0xffffffff00007802 */ /* 0x000fe40000000f00 */
[----:B------:R-:W-:-:S03]  /*2d10*/  MOV R2, 0x2d40 ;  /* 0x00002d4000027802 */ /* 0x000fc60000000f00 */
[----:B------:R1:W-:Y:S04]  /*2d20*/  STS [UR37+0x130], R0 ;  /* 0x00013000ff007988 */ /* 0x0003e80008000825 */
[----:B-1-3-5:R-:W-:Y:S05]  /*2d30*/  CALL.REL.NOINC `($__internal_1_$__cuda_sm10x_tcgen05_guardrail_trap_phase_invalid_during_alloc) ;  /* 0x0000006c00507944 */ /* 0x02afea0003c00000 */
.L_x_49:
[----:B------:R-:W-:Y:S05]  /*2d40*/  WARPSYNC.ALL ;  /* 0x0000000000007948 */ /* 0x000fea0003800000 */
[----:B------:R-:W2:Y:S01]  /*2d50*/  S2UR UR5, SR_CgaCtaId ;  /* 0x00000000000579c3 */ /* 0x000ea20000008800 */
[----:B------:R-:W-:Y:S01]  /*2d60*/  UMOV UR4, 0x400 ;  /* 0x0000040000047882 */ /* 0x000fe20000000000 */
[----:B------:R-:W-:-:S06]  /*2d70*/  NOP ;  /* 0x0000000000007918 */ /* 0x000fcc0000000000 */
[----:B------:R-:W-:Y:S06]  /*2d80*/  BAR.ARV 0x6, 0xa0 ;  /* 0x0182800000007b1d */ /* 0x000fec0000002000 */
[----:B------:R-:W4:Y:S01]  /*2d90*/  LDCU UR7, c[0x0][0x38c] ;  /* 0x00007180ff0777ac */ /* 0x000f220008000800 */
[----:B------:R-:W-:Y:S01]  /*2da0*/  IMAD.MOV.U32 R11, RZ, RZ, 0x1 ;  /* 0x00000001ff0b7424 */ /* 0x000fe200078e00ff */
[----:B------:R-:W-:Y:S01]  /*2db0*/  CS2R R8, SRZ ;  /* 0x0000000000087805 */ /* 0x000fe2000001ff00 */
[----:B------:R-:W-:Y:S01]  /*2dc0*/  IMAD.MOV.U32 R10, RZ, RZ, RZ ;  /* 0x000000ffff0a7224 */ /* 0x000fe200078e00ff */
[----:B------:R-:W3:Y:S01]  /*2dd0*/  LDCU UR6, c[0x0][0x38c] ;  /* 0x00007180ff0677ac */ /* 0x000ee20008000800 */
[----:B------:R-:W-:Y:S01]  /*2de0*/  UMOV UR15, URZ ;  /* 0x000000ff000f7c82 */ /* 0x000fe20008000000 */
[----:B------:R-:W-:Y:S01]  /*2df0*/  UMOV UR14, URZ ;  /* 0x000000ff000e7c82 */ /* 0x000fe20008000000 */
[----:B--2---:R-:W-:Y:S01]  /*2e00*/  ULEA UR5, UR5, UR4, 0x18 ;  /* 0x0000000405057291 */ /* 0x004fe2000f8ec0ff */
[----:B------:R-:W-:Y:S01]  /*2e10*/  UMOV UR32, 0x0 ;  /* 0x0000000000207882 */ /* 0x000fe20000000000 */
[----:B------:R-:W-:-:S02]  /*2e20*/  UMOV UR33, 0x8200010 ;  /* 0x0820001000217882 */ /* 0x000fc40000000000 */
[----:B------:R-:W-:Y:S02]  /*2e30*/  UIADD3 UR9, UPT, UPT, UR5, 0x8400, URZ ;  /* 0x0000840005097890 */ /* 0x000fe4000fffe0ff */
[----:B------:R-:W-:Y:S02]  /*2e40*/  UIADD3 UR10, UPT, UPT, UR5, 0x20400, URZ ;  /* 0x00020400050a7890 */ /* 0x000fe4000fffe0ff */
[----:B----4-:R-:W-:Y:S01]  /*2e50*/  UIADD3 UR7, UPT, UPT, UR7, 0x7f, URZ ;  /* 0x0000007f07077890 */ /* 0x010fe2000fffe0ff */
[----:B-1----:R-:W1:Y:S01]  /*2e60*/  LDS R0, [UR5+0x130] ;  /* 0x00013005ff007984 */ /* 0x002e620008000800 */
[----:B------:R-:W-:Y:S02]  /*2e70*/  USHF.R.U32.HI UR9, URZ, 0x4, UR9 ;  /* 0x00000004ff097899 */ /* 0x000fe40008011609 */
[----:B------:R-:W-:Y:S02]  /*2e80*/  USHF.R.S32.HI UR4, URZ, 0x1f, UR7 ;  /* 0x0000001fff047899 */ /* 0x000fe40008011407 */
[----:B------:R-:W-:-:S02]  /*2e90*/  USHF.R.U32.HI UR10, URZ, 0x4, UR10 ;  /* 0x00000004ff0a7899 */ /* 0x000fc4000801160a */
[----:B------:R-:W-:Y:S02]  /*2ea0*/  ULEA.HI UR4, UR4, UR7, URZ, 0x7 ;  /* 0x0000000704047291 */ /* 0x000fe4000f8f38ff */
[----:B------:R-:W-:Y:S02]  /*2eb0*/  ULOP3.LUT UR9, UR9, 0x3fff, URZ, 0xc0, !UPT ;  /* 0x00003fff09097892 */ /* 0x000fe4000f8ec0ff */
[----:B------:R-:W-:Y:S02]  /*2ec0*/  USHF.R.S32.HI UR4, URZ, 0x7, UR4 ;  /* 0x00000007ff047899 */ /* 0x000fe40008011404 */
[----:B------:R-:W-:Y:S02]  /*2ed0*/  ULOP3.LUT UR10, UR10, 0x3fff, URZ, 0xc0, !UPT ;  /* 0x00003fff0a0a7892 */ /* 0x000fe4000f8ec0ff */
[----:B------:R-:W-:Y:S01]  /*2ee0*/  UISETP.LT.AND UP0, UPT, UR4, 0x1, UPT ;  /* 0x000000010400788c */ /* 0x000fe2000bf01270 */
[----:B------:R-:W-:Y:S01]  /*2ef0*/  UMOV UR30, 0x0 ;  /* 0x00000000001e7882 */ /* 0x000fe20000000000 */
[----:B------:R-:W-:-:S02]  /*2f00*/  UMOV UR31, 0x8200010 ;  /* 0x08200010001f7882 */ /* 0x000fc40000000000 */
[----:B------:R-:W-:Y:S01]  /*2f10*/  USEL UR8, UR4, 0x1, !UP0 ;  /* 0x0000000104087887 */ /* 0x000fe2000c000000 */
[----:B------:R-:W-:Y:S01]  /*2f20*/  UMOV UR28, 0x0 ;  /* 0x00000000001c7882 */ /* 0x000fe20000000000 */
[----:B------:R-:W-:Y:S01]  /*2f30*/  UMOV UR29, 0x8200010 ;  /* 0x08200010001d7882 */ /* 0x000fe20000000000 */
[----:B------:R-:W-:Y:S01]  /*2f40*/  UMOV UR26, 0x0 ;  /* 0x00000000001a7882 */ /* 0x000fe20000000000 */
[----:B------:R-:W-:Y:S01]  /*2f50*/  UMOV UR27, 0x8200010 ;  /* 0x08200010001b7882 */ /* 0x000fe20000000000 */
[----:B------:R-:W-:Y:S01]  /*2f60*/  UMOV UR24, 0x0 ;  /* 0x0000000000187882 */ /* 0x000fe20000000000 */
[----:B------:R-:W-:Y:S01]  /*2f70*/  UMOV UR25, 0x8200010 ;  /* 0x0820001000197882 */ /* 0x000fe20000000000 */
[----:B------:R-:W-:Y:S01]  /*2f80*/  UMOV UR22, 0x0 ;  /* 0x0000000000167882 */ /* 0x000fe20000000000 */
[----:B------:R-:W-:Y:S01]  /*2f90*/  UMOV UR23, 0x8200010 ;  /* 0x0820001000177882 */ /* 0x000fe20000000000 */
[----:B------:R-:W-:Y:S02]  /*2fa0*/  ULOP3.LUT UR9, UR9, 0x10000, URZ, 0xfc, !UPT ;  /* 0x0001000009097892 */ /* 0x000fe4000f8efcff */
[----:B------:R-:W-:-:S02]  /*2fb0*/  ULOP3.LUT UR10, UR10, 0x10000, URZ, 0xfc, !UPT ;  /* 0x000100000a0a7892 */ /* 0x000fc4000f8efcff */
[----:B------:R-:W-:Y:S02]  /*2fc0*/  UIADD3 UR8, UPT, UPT, -UR8, URZ, URZ ;  /* 0x000000ff08087290 */ /* 0x000fe4000fffe1ff */
[----:B---3--:R-:W-:Y:S01]  /*2fd0*/  UISETP.GE.AND UP3, UPT, UR6, 0x1, UPT ;  /* 0x000000010600788c */ /* 0x008fe2000bf66270 */
[----:B------:R-:W-:Y:S01]  /*2fe0*/  UMOV UR20, 0x0 ;  /* 0x0000000000147882 */ /* 0x000fe20000000000 */
[----:B------:R-:W-:Y:S01]  /*2ff0*/  UMOV UR21, 0x8200010 ;  /* 0x0820001000157882 */ /* 0x000fe20000000000 */
[----:B------:R-:W-:Y:S01]  /*3000*/  UMOV UR18, 0x0 ;  /* 0x0000000000127882 */ /* 0x000fe20000000000 */
[----:B-1----:R-:W-:Y:S01]  /*3010*/  R2UR UR16, R0 ;  /* 0x00000000001072ca */ /* 0x002fe200000e0000 */
[----:B------:R-:W-:-:S14]  /*3020*/  UMOV UR19, 0x8200010 ;  /* 0x0820001000137882 */ /* 0x000fdc0000000000 */
.L_x_58:
[----:B------:R-:W-:Y:S02]  /*3030*/  LEA R0, R10, UR5, 0x3 ;  /* 0x000000050a007c11 */ /* 0x000fe4000f8e18ff */
[----:B------:R-:W-:Y:S02]  /*3040*/  SHF.L.U32 R2, R9, 0x1f, RZ ;  /* 0x0000001f09027819 */ /* 0x000fe400000006ff */
[----:B------:R-:W-:Y:S01]  /*3050*/  PLOP3.LUT P0, PT, PT, PT, UP3, 0x80, 0x8 ;  /* 0x000000000008781c */ /* 0x000fe20003f0f038 */
[----:B------:R-:W-:Y:S01]  /*3060*/  VIADD R3, R0, 0x90 ;  /* 0x0000009000037836 */ /* 0x000fe20000000000 */
[----:B-1----:R-:W1:Y:S02]  /*3070*/  SYNCS.PHASECHK.TRANS64.TRYWAIT P1, [R0+URZ+0x80], R2 ;  /* 0x00008002000075a7 */ /* 0x002e6400080211ff */
[----:B-1-3--:R-:W-:Y:S09]  /*3080*/  @!P1 BRA `(.L_x_52) ;  /* 0x00000060007c9947 */ /* 0x00aff20003800000 */
.L_x_143:
[----:B------:R-:W-:Y:S01]  /*3090*/  LEA R4, R10, UR5, 0x4 ;  /* 0x000000050a047c11 */ /* 0x000fe2000f8e20ff */
[----:B------:R-:W-:Y:S01]  /*30a0*/  @UP3 ULEA UR7, UR14, UR5, 0x3 ;  /* 0x000000050e073291 */ /* 0x000fe2000f8e18ff */
[----:B------:R-:W-:Y:S01]  /*30b0*/  PLOP3.LUT P2, PT, PT, PT, PT, 0x80, 0x8 ;  /* 0x000000000008781c */ /* 0x000fe20003f4f070 */
[----:B------:R-:W-:Y:S01]  /*30c0*/  ULEA UR6, UR15, UR5, 0x3 ;  /* 0x000000050f067291 */ /* 0x000fe2000f8e18ff */
[----:B------:R-:W-:Y:S02]  /*30d0*/  PRMT R3, RZ, 0x654, R3 ;  /* 0x00000654ff037816 */ /* 0x000fe40000000003 */
[----:B------:R-:W2:Y:S01]  /*30e0*/  LDS.128 R4, [R4+0x110] ;  /* 0x0001100004047984 */ /* 0x000ea20000000c00 */
[----:B-1----:R-:W-:Y:S02]  /*30f0*/  @P0 SHF.L.U32 R2, R8, 0x1f, RZ ;  /* 0x0000001f08020819 */ /* 0x002fe400000006ff */
[----:B------:R-:W-:Y:S01]  /*3100*/  SHF.L.U32 R0, R11, 0x1f, RZ ;  /* 0x0000001f0b007819 */ /* 0x000fe200000006ff */
[----:B------:R-:W-:Y:S01]  /*3110*/  @!PT LDS RZ, [RZ] ;  /* 0x00000000fffff984 */ /* 0x000fe20000000800 */
[----:B------:R-:W-:Y:S01]  /*3120*/  @!PT LDS RZ, [RZ] ;  /* 0x00000000fffff984 */ /* 0x000fe20000000800 */
[----:B------:R-:W-:Y:S01]  /*3130*/  @!PT LDS RZ, [RZ] ;  /* 0x00000000fffff984 */ /* 0x000fe20000000800 */
[----:B------:R-:W-:Y:S01]  /*3140*/  @!PT LDS RZ, [RZ] ;  /* 0x00000000fffff984 */ /* 0x000fe20000000800 */
[----:B------:R1:W-:Y:S06]  /*3150*/  MEMBAR.ALL.CTA ;  /* 0x0000000000007992 */ /* 0x0003ec0000008000 */
[----:B-1----:R-:W1:Y:S02]  /*3160*/  FENCE.VIEW.ASYNC.S ;  /* 0x00000000000073c6 */ /* 0x002e640000000000 */
[----:B-1----:R1:W-:Y:S01]  /*3170*/  SYNCS.ARRIVE.TRANS64.RED.A1T0 RZ, [R3+URZ], RZ ;  /* 0x000000ff03ff79a7 */ /* 0x0023e200081004ff */
[----:B------:R1:W3:Y:S01]  /*3180*/  @P0 SYNCS.PHASECHK.TRANS64.TRYWAIT P2, [UR7], R2 ;  /* 0x00000002ff0005a7 */ /* 0x0002e20008041107 */
[----:B------:R-:W-:Y:S01]  /*3190*/  ULEA UR7, UR15, UR16, 0x7 ;  /* 0x000000100f077291 */ /* 0x000fe2000f8e38ff */
[----:B--2---:R-:W-:Y:S01]  /*31a0*/  LOP3.LUT P1, RZ, R6, 0x1, RZ, 0xc0, !PT ;  /* 0x0000000106ff7812 */ /* 0x004fe2000782c0ff */
[----:B------:R-:W2:Y:S02]  /*31b0*/  SYNCS.PHASECHK.TRANS64.TRYWAIT P0, [UR6+0xc0], R0 ;  /* 0x0000c000ff0075a7 */ /* 0x000ea40008001106 */
[----:B-123--:R-:W-:Y:S10]  /*31c0*/  @!P0 BRA `(.L_x_53) ;  /* 0x0000006000408947 */ /* 0x00eff40003800000 */
.L_x_145:
[----:B------:R-:W-:Y:S01]  /*31d0*/  IADD3 R10, PT, PT, R10, 0x1, RZ ;  /* 0x000000010a0a7810 */ /* 0x000fe20007ffe0ff */
[----:B------:R-:W-:Y:S06]  /*31e0*/  BRA.U !UP3, `(.L_x_54) ;  /* 0x000000050b107547 */ /* 0x000fec000b800000 */
[----:B------:R-:W-:Y:S01]  /*31f0*/  UPLOP3.LUT UP4, UPT, UPT, UPT, UPT, 0x40, 0x4 ;  /* 0x000000000004789c */ /* 0x000fe20003f8e870 */
[----:B------:R-:W-:Y:S01]  /*3200*/  UMOV UR13, UR8 ;  /* 0x00000008000d7c82 */ /* 0x000fe20008000000 */
[----:B------:R-:W-:Y:S01]  /*3210*/  UMOV UR12, UR4 ;  /* 0x00000004000c7c82 */ /* 0x000fe20008000000 */
[----:B------:R-:W-:-:S08]  /*3220*/  UMOV UR17, UR14 ;  /* 0x0000000e00117c82 */ /* 0x000fd00008000000 */
.L_x_57:
[----:B------:R-:W-:Y:S02]  /*3230*/  UIADD3 UR13, UPT, UPT, UR13, 0x1, URZ ;  /* 0x000000010d0d7890 */ /* 0x000fe4000fffe0ff */
[----:B--2---:R-:W-:Y:S02]  /*3240*/  ULEA UR11, UR17, UR5, 0x3 ;  /* 0x00000005110b7291 */ /* 0x004fe4000f8e18ff */
[----:B------:R-:W-:Y:S01]  /*3250*/  UISETP.NE.AND UP0, UPT, UR13, URZ, UPT ;  /* 0x000000ff0d00728c */ /* 0x000fe2000bf05270 */
[----:B---3--:R-:W-:Y:S10]  /*3260*/  @P2 BRA `(.L_x_55) ;  /* 0x00000000000c2947 */ /* 0x008ff40003800000 */
[----:B-1----:R-:W-:Y:S04]  /*3270*/  SHF.L.U32 R2, R8, 0x1f, RZ ;  /* 0x0000001f08027819 */ /* 0x002fe800000006ff */
[----:B------:R-:W1:Y:S02]  /*3280*/  SYNCS.PHASECHK.TRANS64.TRYWAIT P0, [UR11], R2 ;  /* 0x00000002ff0075a7 */ /* 0x000e64000800110b */
[----:B-1----:R-:W-:Y:S05]  /*3290*/  @!P0 BRA `(.L_x_56) ;  /* 0x0000006000248947 */ /* 0x002fea0003800000 */
.L_x_55:
[----:B------:R-:W-:Y:S01]  /*32a0*/  UISETP.NE.AND UP1, UPT, UR12, 0x1, UPT ;  /* 0x000000010c00788c */ /* 0x000fe2000bf25270 */
[----:B------:R-:W-:Y:S01]  /*32b0*/  PLOP3.LUT P2, PT, PT, PT, PT, 0x80, 0x8 ;  /* 0x000000000008781c */ /* 0x000fe20003f4f070 */
[----:B------:R-:W-:Y:S02]  /*32c0*/  UIADD3 UR14, UPT, UPT, UR17, 0x1, URZ ;  /* 0x00000001110e7890 */ /* 0x000fe4000fffe0ff */
[----:B------:R-:W-:Y:S02]  /*32d0*/  ULEA UR64, UR17, UR10, 0xb ;  /* 0x0000000a11407291 */ /* 0x000fe4000f8e58ff */
[----:B------:R-:W-:Y:S01]  /*32e0*/  UISETP.NE.AND UP2, UPT, UR14, 0x3, UPT ;  /* 0x000000030e00788c */ /* 0x000fe2000bf45270 */
[----:B------:R-:W-:Y:S01]  /*32f0*/  PLOP3.LUT P0, PT, PT, PT, UP1, 0x80, 0x8 ;  /* 0x000000000008781c */ /* 0x000fe20003f0f018 */
[----:B------:R-:W-:Y:S02]  /*3300*/  ULEA UR62, UR17, UR9, 0xb ;  /* 0x00000009113e7291 */ /* 0x000fe4000f8e58ff */
[----:B------:R-:W-:Y:S02]  /*3310*/  USEL UR35, URZ, 0x1, UP2 ;  /* 0x00000001ff237887 */ /* 0x000fe40009000000 */
[----:B------:R-:W-:Y:S02]  /*3320*/  USEL UR14, UR14, URZ, UP2 ;  /* 0x000000ff0e0e7287 */ /* 0x000fe40009000000 */
[----:B------:R-:W-:Y:S02]  /*3330*/  UIADD3 UR60, UPT, UPT, UR64, 0x2, URZ ;  /* 0x00000002403c7890 */ /* 0x000fe4000fffe0ff */
[----:B------:R-:W-:Y:S01]  /*3340*/  @UP1 ULEA UR34, UR14, UR5, 0x3 ;  /* 0x000000050e221291 */ /* 0x000fe2000f8e18ff */
[----:B------:R-:W-:Y:S01]  /*3350*/  LOP3.LUT R8, R8, UR35, RZ, 0x3c, !PT ;  /* 0x0000002308087c12 */ /* 0x000fe2000f8e3cff */
[----:B------:R-:W-:Y:S02]  /*3360*/  UIADD3 UR58, UPT, UPT, UR62, 0x2, URZ ;  /* 0x000000023e3a7890 */ /* 0x000fe4000fffe0ff */
[----:B------:R-:W-:Y:S01]  /*3370*/  UIADD3 UR56, UPT, UPT, UR64, 0x4, URZ ;  /* 0x0000000440387890 */ /* 0x000fe2000fffe0ff */
[----:B-1----:R-:W-:Y:S01]  /*3380*/  @P0 SHF.L.U32 R0, R8, 0x1f, RZ ;  /* 0x0000001f08000819 */ /* 0x002fe200000006ff */
[----:B------:R-:W-:Y:S02]  /*3390*/  UIADD3 UR54, UPT, UPT, UR62, 0x4, URZ ;  /* 0x000000043e367890 */ /* 0x000fe4000fffe0ff */
[----:B------:R-:W-:Y:S01]  /*33a0*/  UIADD3 UR52, UPT, UPT, UR64, 0x6, URZ ;  /* 0x0000000640347890 */ /* 0x000fe2000fffe0ff */
[----:B------:R2:W3:Y:S01]  /*33b0*/  @P0 SYNCS.PHASECHK.TRANS64.TRYWAIT P2, [UR34], R0 ;  /* 0x00000000ff0005a7 */ /* 0x0004e20008041122 */
[----:B------:R-:W-:Y:S02]  /*33c0*/  UIADD3 UR50, UPT, UPT, UR62, 0x6, URZ ;  /* 0x000000063e327890 */ /* 0x000fe4000fffe0ff */
        /* <DEDUP_REMOVED lines=9> */
[----:B------:R-:W-:Y:S01]  /*3460*/  UIADD3 UR12, UPT, UPT, UR12, -0x1, URZ ;  /* 0xffffffff0c0c7890 */ /* 0x000fe2000fffe0ff */
[----:B------:R-:W-:Y:S01]  /*3470*/  UMOV UR65, 0x40004040 ;  /* 0x4000404000417882 */ /* 0x000fe20000000000 */
[----:B------:R-:W-:Y:S01]  /*3480*/  UMOV UR63, 0x40004040 ;  /* 0x40004040003f7882 */ /* 0x000fe20000000000 */
[----:B------:R-:W-:Y:S01]  /*3490*/  UMOV UR61, 0x40004040 ;  /* 0x40004040003d7882 */ /* 0x000fe20000000000 */
[----:B------:R2:W-:Y:S01]  /*34a0*/  UTCHMMA gdesc[UR62], gdesc[UR64], tmem[UR7], tmem[UR32], idesc[UR33], UP4 ;  /* 0x00ff20403e0075ea */ /* 0x0005e2000a000007 */
[----:B------:R-:W-:Y:S01]  /*34b0*/  UPLOP3.LUT UP4, UPT, UPT, UPT, UPT, 0x80, 0x8 ;  /* 0x000000000008789c */ /* 0x000fe20003f8f070 */
[----:B------:R-:W-:Y:S01]  /*34c0*/  UMOV UR59, 0x40004040 ;  /* 0x40004040003b7882 */ /* 0x000fe20000000000 */
[----:B------:R-:W-:Y:S01]  /*34d0*/  UMOV UR57, 0x40004040 ;  /* 0x4000404000397882 */ /* 0x000fe20000000000 */
[----:B------:R2:W-:Y:S01]  /*34e0*/  UTCHMMA gdesc[UR58], gdesc[UR60], tmem[UR7], tmem[UR30], idesc[UR31], UPT ;  /* 0x00ff1e3c3a0075ea */ /* 0x0005e2000b800007 */
        /* <DEDUP_REMOVED lines=14> */
[----:B------:R-:W-:Y:S01]  /*35d0*/  UMOV UR35, 0x40004040 ;  /* 0x4000404000237882 */ /* 0x000fe20000000000 */
[----:B------:R2:W-:Y:S01]  /*35e0*/  UTCHMMA gdesc[UR38], gdesc[UR40], tmem[UR7], tmem[UR20], idesc[UR21], UPT ;  /* 0x00ff1428260075ea */ /* 0x0005e2000b800007 */
[----:B------:R2:W-:Y:S01]  /*35f0*/  UTCHMMA gdesc[UR34], gdesc[UR36], tmem[UR7], tmem[UR18], idesc[UR19], UPT ;  /* 0x00ff1224220075ea */ /* 0x0005e2000b800007 */
[----:B------:R2:W-:Y:S01]  /*3600*/  UTCBAR [UR11], URZ ;  /* 0x000000ff0b0073e9 */ /* 0x0005e200080000ff */
[----:B------:R-:W-:Y:S01]  /*3610*/  UMOV UR17, UR14 ;  /* 0x0000000e00117c82 */ /* 0x000fe20008000000 */
[----:B------:R-:W-:Y:S05]  /*3620*/  BRA.U UP0, `(.L_x_57) ;  /* 0xfffffffd00007547 */ /* 0x000fea000b83ffff */
.L_x_54:
[----:B------:R-:W-:Y:S01]  /*3630*/  UIADD3 UR15, UPT, UPT, UR15, 0x1, URZ ;  /* 0x000000010f0f7890 */ /* 0x000fe2000fffe0ff */
[C---:B------:R-:W-:Y:S01]  /*3640*/  ISETP.NE.AND P0, PT, R10.reuse, 0x2, PT ;  /* 0x000000020a00780c */ /* 0x040fe20003f05270 */
[----:B--2---:R-:W-:Y:S02]  /*3650*/  UIADD3 UR7, UPT, UPT, UR6, 0xa0, URZ ;  /* 0x000000a006077890 */ /* 0x004fe4000fffe0ff */
[----:B------:R-:W-:Y:S01]  /*3660*/  UISETP.NE.AND UP0, UPT, UR15, 0x4, UPT ;  /* 0x000000040f00788c */ /* 0x000fe2000bf05270 */
[----:B-1----:R-:W-:Y:S02]  /*3670*/  SEL R0, RZ, 0x1, P0 ;  /* 0x00000001ff007807 */ /* 0x002fe40000000000 */
[----:B------:R-:W-:Y:S01]  /*3680*/  SEL R10, R10, RZ, P0 ;  /* 0x000000ff0a0a7207 */ /* 0x000fe20000000000 */
[----:B------:R-:W-:Y:S01]  /*3690*/  USEL UR6, URZ, 0x1, UP0 ;  /* 0x00000001ff067887 */ /* 0x000fe20008000000 */
[----:B------:R-:W-:Y:S01]  /*36a0*/  LOP3.LUT R9, R9, R0, RZ, 0x3c, !PT ;  /* 0x0000000009097212 */ /* 0x000fe200078e3cff */
[----:B------:R-:W-:Y:S01]  /*36b0*/  USEL UR15, UR15, URZ, UP0 ;  /* 0x000000ff0f0f7287 */ /* 0x000fe20008000000 */
[----:B------:R1:W-:Y:S03]  /*36c0*/  UTCBAR [UR7], URZ ;  /* 0x000000ff070073e9 */ /* 0x0003e600080000ff */
[----:B------:R-:W-:Y:S01]  /*36d0*/  LOP3.LUT R11, R11, UR6, RZ, 0x3c, !PT ;  /* 0x000000060b0b7c12 */ /* 0x000fe2000f8e3cff */
[----:B------:R-:W-:Y:S07]  /*36e0*/  @P1 BRA `(.L_x_58) ;  /* 0xfffffff800501947 */ /* 0x000fee000383ffff */
[----:B------:R-:W2:Y:S01]  /*36f0*/  S2UR UR4, SR_CgaCtaId ;  /* 0x00000000000479c3 */ /* 0x000ea20000008800 */
[----:B------:R-:W-:Y:S01]  /*3700*/  ELECT P0, URZ, PT ;  /* 0x0000000000ff782f */ /* 0x000fe20003800000 */
[----:B------:R-:W-:Y:S01]  /*3710*/  IMAD.MOV.U32 R0, RZ, RZ, 0x1 ;  /* 0x00000001ff007424 */ /* 0x000fe200078e00ff */
[----:B------:R-:W-:Y:S01]  /*3720*/  UIADD3 UR5, UPT, UPT, UR5, 0xc0, URZ ;  /* 0x000000c005057890 */ /* 0x000fe2000fffe0ff */
[----:B------:R-:W-:Y:S01]  /*3730*/  SHF.L.U32 R2, R11, 0x1f, RZ ;  /* 0x0000001f0b027819 */ /* 0x000fe200000006ff */
[----:B------:R-:W-:-:S03]  /*3740*/  UMOV UR6, 0x40 ;  /* 0x0000004000067882 */ /* 0x000fc60000000000 */
[----:B------:R-:W-:Y:S01]  /*3750*/  UVIRTCOUNT.DEALLOC.SMPOOL 0x80 ;  /* 0x000000800000784c */ /* 0x000fe20000000000 */
[----:B--2---:R-:W-:Y:S02]  /*3760*/  ULEA UR4, UR4, UR6, 0x18 ;  /* 0x0000000604047291 */ /* 0x004fe4000f8ec0ff */
[----:B------:R-:W-:-:S07]  /*3770*/  ULEA UR6, UR15, UR5, 0x3 ;  /* 0x000000050f067291 */ /* 0x000fce000f8e18ff */
[----:B------:R2:W-:Y:S02]  /*3780*/  @P0 STS.U8 [UR4+0x1c], R0 ;  /* 0x00001c00ff000988 */ /* 0x0005e40008000004 */
[----:B------:R-:W4:Y:S02]  /*3790*/  SYNCS.PHASECHK.TRANS64.TRYWAIT P0, [UR6], R2 ;  /* 0x00000002ff0075a7 */ /* 0x000f240008001106 */
[----:B--2-4-:R-:W-:Y:S05]  /*37a0*/  @!P0 BRA `(.L_x_59) ;  /* 0x0000005800f88947 */ /* 0x014fea0003800000 */
.L_x_148:
[----:B-1----:R-:W-:-:S04]  /*37b0*/  UIADD3 UR7, UPT, UPT, UR15, 0x1, URZ ;  /* 0x000000010f077890 */ /* 0x002fc8000fffe0ff */
[----:B------:R-:W-:-:S04]  /*37c0*/  UISETP.NE.AND UP0, UPT, UR7, 0x4, UPT ;  /* 0x000000040700788c */ /* 0x000fc8000bf05270 */
[----:B------:R-:W-:Y:S02]  /*37d0*/  USEL UR8, URZ, 0x1, UP0 ;  /* 0x00000001ff087887 */ /* 0x000fe40008000000 */
[----:B------:R-:W-:-:S04]  /*37e0*/  USEL UR7, UR7, URZ, UP0 ;  /* 0x000000ff07077287 */ /* 0x000fc80008000000 */
[----:B------:R-:W-:Y:S01]  /*37f0*/  ULEA UR6, UR7, UR5, 0x3 ;  /* 0x0000000507067291 */ /* 0x000fe2000f8e18ff */
[----:B--2---:R-:W-:-:S04]  /*3800*/  LOP3.LUT R2, R11, UR8, RZ, 0x3c, !PT ;  /* 0x000000080b027c12 */ /* 0x004fc8000f8e3cff */
[----:B------:R-:W-:-:S04]  /*3810*/  SHF.L.U32 R3, R2, 0x1f, RZ ;  /* 0x0000001f02037819 */ /* 0x000fc800000006ff */
[----:B------:R-:W1:Y:S02]  /*3820*/  SYNCS.PHASECHK.TRANS64.TRYWAIT P0, [UR6], R3 ;  /* 0x00000003ff0075a7 */ /* 0x000e640008001106 */
[----:B-1----:R-:W-:Y:S05]  /*3830*/  @!P0 BRA `(.L_x_60) ;  /* 0x0000005800ec8947 */ /* 0x002fea0003800000 */
.L_x_150:
        /* <DEDUP_REMOVED lines=9> */
.L_x_152:
[----:B------:R-:W-:-:S04]  /*38d0*/  UIADD3 UR7, UPT, UPT, UR7, 0x1, URZ ;  /* 0x0000000107077890 */ /* 0x000fc8000fffe0ff */
[----:B------:R-:W-:-:S04]  /*38e0*/  UISETP.NE.AND UP0, UPT, UR7, 0x4, UPT ;  /* 0x000000040700788c */ /* 0x000fc8000bf05270 */
[----:B------:R-:W-:Y:S02]  /*38f0*/  USEL UR6, URZ, 0x1, UP0 ;  /* 0x00000001ff067887 */ /* 0x000fe40008000000 */
[----:B------:R-:W-:-:S04]  /*3900*/  USEL UR7, UR7, URZ, UP0 ;  /* 0x000000ff07077287 */ /* 0x000fc80008000000 */
[----:B------:R-:W-:Y:S01]  /*3910*/  ULEA UR7, UR7, UR5, 0x3 ;  /* 0x0000000507077291 */ /* 0x000fe2000f8e18ff */
[----:B------:R-:W-:-:S04]  /*3920*/  LOP3.LUT R2, R2, UR6, RZ, 0x3c, !PT ;  /* 0x0000000602027c12 */ /* 0x000fc8000f8e3cff */
[----:B------:R-:W-:-:S04]  /*3930*/  SHF.L.U32 R2, R2, 0x1f, RZ ;  /* 0x0000001f02027819 */ /* 0x000fc800000006ff */
[----:B------:R-:W2:Y:S02]  /*3940*/  SYNCS.PHASECHK.TRANS64.TRYWAIT P0, [UR7], R2 ;  /* 0x00000002ff0075a7 */ /* 0x000ea40008001107 */
[----:B--2---:R-:W-:Y:S05]  /*3950*/  @!P0 BRA `(.L_x_62) ;  /* 0x0000005800d48947 */ /* 0x004fea0003800000 */
.L_x_154:
[----:B------:R-:W-:Y:S01]  /*3960*/  NOP ;  /* 0x0000000000007918 */ /* 0x000fe20000000000 */
[----:B-1----:R-:W1:Y:S01]  /*3970*/  LDS R0, [UR4+0x14] ;  /* 0x00001404ff007984 */ /* 0x002e620008000800 */
[----:B------:R-:W-:Y:S01]  /*3980*/  ULOP3.LUT UR6, UR16, 0xffff, URZ, 0xc0, !UPT ;  /* 0x0000ffff10067892 */ /* 0x000fe2000f8ec0ff */
[----:B------:R-:W-:Y:S01]  /*3990*/  UMOV UR8, 0xffff ;  /* 0x0000ffff00087882 */ /* 0x000fe20000000000 */
[----:B------:R-:W-:Y:S02]  /*39a0*/  UMOV UR5, 0x1 ;  /* 0x0000000100057882 */ /* 0x000fe40000000000 */
[----:B------:R-:W-:-:S04]  /*39b0*/  USHF.R.U32.HI UR6, URZ, 0x5, UR6 ;  /* 0x00000005ff067899 */ /* 0x000fc80008011606 */
[----:B------:R-:W-:Y:S02]  /*39c0*/  USHF.L.U32 UR8, UR8, UR6, URZ ;  /* 0x0000000608087299 */ /* 0x000fe400080006ff */
[----:B------:R-:W-:-:S04]  /*39d0*/  USHF.L.U32 UR5, UR5, UR6, URZ ;  /* 0x0000000605057299 */ /* 0x000fc800080006ff */
[----:B-1----:R-:W-:-:S04]  /*39e0*/  LOP3.LUT R0, R0, UR8, RZ, 0xc0, !PT ;  /* 0x0000000800007c12 */ /* 0x002fc8000f8ec0ff */
[----:B------:R-:W-:-:S13]  /*39f0*/  ISETP.NE.AND P0, PT, R0, UR8, PT ;  /* 0x0000000800007c0c */ /* 0x000fda000bf05270 */
[----:B------:R-:W-:Y:S05]  /*3a00*/  @P0 BRA `(.L_x_63) ;  /* 0x0000000000580947 */ /* 0x000fea0003800000 */
[----:B------:R-:W1:Y:S02]  /*3a10*/  LDS R0, [UR4+0x18] ;  /* 0x00001804ff007984 */ /* 0x000e640008000800 */
[----:B-1----:R-:W-:-:S04]  /*3a20*/  LOP3.LUT R0, R0, UR5, RZ, 0xc0, !PT ;  /* 0x0000000500007c12 */ /* 0x002fc8000f8ec0ff */
[----:B------:R-:W-:-:S13]  /*3a30*/  ISETP.NE.AND P0, PT, R0, UR5, PT ;  /* 0x0000000500007c0c */ /* 0x000fda000bf05270 */
[----:B------:R-:W-:Y:S05]  /*3a40*/  @P0 BRA `(.L_x_64) ;  /* 0x00000000003c0947 */ /* 0x000fea0003800000 */
[----:B------:R-:W1:Y:S01]  /*3a50*/  S2R R2, SR_LANEID ;  /* 0x0000000000027919 */ /* 0x000e620000000000 */
[----:B------:R-:W-:Y:S01]  /*3a60*/  ULOP3.LUT UR8, URZ, UR8, URZ, 0x33, !UPT ;  /* 0x00000008ff087292 */ /* 0x000fe2000f8e33ff */
[----:B------:R-:W-:Y:S02]  /*3a70*/  VOTEU.ANY UR7, UPT, PT ;  /* 0x0000000000077886 */ /* 0x000fe400038e0100 */
[----:B------:R-:W-:-:S03]  /*3a80*/  UFLO.U32 UR7, UR7 ;  /* 0x00000007000772bd */ /* 0x000fc600080e0000 */
[----:B------:R-:W-:-:S04]  /*3a90*/  IMAD.U32 R0, RZ, RZ, UR8 ;  /* 0x00000008ff007e24 */ /* 0x000fc8000f8e00ff */
[----:B------:R2:W4:Y:S02]  /*3aa0*/  REDUX UR6, R0 ;  /* 0x00000000000673c4 */ /* 0x0005240000000000 */
[----:B------:R1:W-:Y:S02]  /*3ab0*/  UTCATOMSWS.AND URZ, UR8 ;  /* 0x0000000800ff79e3 */ /* 0x0003e40008000000 */
[----:B-1----:R-:W-:Y:S02]  /*3ac0*/  ISETP.EQ.U32.AND P0, PT, R2, UR7, PT ;  /* 0x0000000702007c0c */ /* 0x002fe4000bf02070 */
[----:B--2---:R-:W-:Y:S02]  /*3ad0*/  LOP3.LUT R0, RZ, UR5, RZ, 0x33, !PT ;  /* 0x00000005ff007c12 */ /* 0x004fe4000f8e33ff */
[----:B----4-:R-:W-:Y:S02]  /*3ae0*/  MOV R2, UR6 ;  /* 0x0000000600027c02 */ /* 0x010fe40008000f00 */
[----:B------:R-:W1:Y:S07]  /*3af0*/  REDUX UR5, R0 ;  /* 0x00000000000573c4 */ /* 0x000e6e0000000000 */
[----:B------:R2:W-:Y:S01]  /*3b00*/  @P0 ATOMS.AND RZ, [UR4+0x14], R2 ;  /* 0x00001402ffff098c */ /* 0x0005e2000a800004 */
[----:B-1----:R-:W-:-:S05]  /*3b10*/  IMAD.U32 R0, RZ, RZ, UR5 ;  /* 0x00000005ff007e24 */ /* 0x002fca000f8e00ff */
[----:B------:R2:W-:Y:S01]  /*3b20*/  @P0 ATOMS.AND RZ, [UR4+0x18], R0 ;  /* 0x00001800ffff098c */ /* 0x0005e2000a800004 */
[----:B------:R-:W-:Y:S05]  /*3b30*/  BRA `(.L_x_65) ;  /* 0x0000000000147947 */ /* 0x000fea0003800000 */
.L_x_64:
[----:B------:R-:W-:Y:S02]  /*3b40*/  MOV R2, 0x3b60 ;  /* 0x00003b6000027802 */ /* 0x000fe40000000f00 */
[----:B---3-5:R-:W-:Y:S05]  /*3b50*/  CALL.REL.NOINC `($__internal_0_$__cuda_sm10x_tcgen05_guardrail_trap_col_being_dealloced_not_returned_by_alloc) ;  /* 0x0000005c00bc7944 */ /* 0x028fea0003c00000 */
[----:B------:R-:W-:Y:S05]  /*3b60*/  BRA `(.L_x_65) ;  /* 0x0000000000087947 */ /* 0x000fea0003800000 */
.L_x_63:
[----:B------:R-:W-:Y:S02]  /*3b70*/  MOV R2, 0x3b90 ;  /* 0x00003b9000027802 */ /* 0x000fe40000000f00 */
[----:B---3-5:R-:W-:Y:S05]  /*3b80*/  CALL.REL.NOINC `($__internal_2_$__cuda_sm10x_tcgen05_guardrail_trap_unallocated_columns_being_dealloced) ;  /* 0x0000005c00c87944 */ /* 0x028fea0003c00000 */
.L_x_65:
[----:B------:R-:W-:Y:S01]  /*3b90*/  NOP ;  /* 0x0000000000007918 */ /* 0x000fe20000000000 */
[----:B------:R-:W-:Y:S05]  /*3ba0*/  EXIT ;  /* 0x000000000000794d */ /* 0x000fea0003800000 */
.L_x_47:
[----:B------:R-:W-:-:S09]  /*3bb0*/  UISETP.NE.OR UP2, UPT, UR8, 0x3, !UP2 ;  /* 0x000000030800788c */ /* 0x000fd2000d745670 */
[----:B------:R-:W-:Y:S05]  /*3bc0*/  BRA.U UP2, `(.L_x_66) ;  /* 0x0000001102087547 */ /* 0x000fea000b800000 */
[----:B------:R-:W1:Y:S01]  /*3bd0*/  LDC R0, c[0x0][0xb30] ;  /* 0x0002cc00ff007b82 */ /* 0x000e620000000800 */
[----:B------:R-:W2:Y:S01]  /*3be0*/  LDCU.64 UR8, c[0x0][0x888] ;  /* 0x00011100ff0877ac */ /* 0x000ea20008000a00 */
[----:B------:R-:W-:Y:S02]  /*3bf0*/  HFMA2 R27, -RZ, RZ, 0, 0 ;  /* 0x00000000ff1b7431 */ /* 0x000fe400000001ff */
[----:B------:R-:W-:Y:S01]  /*3c00*/  IMAD.MOV.U32 R29, RZ, RZ, 0x1 ;  /* 0x00000001ff1d7424 */ /* 0x000fe200078e00ff */
[----:B------:R-:W-:Y:S01]  /*3c10*/  MOV R25, 0x2000 ;  /* 0x0000200000197802 */ /* 0x000fe20000000f00 */
[----:B------:R-:W4:Y:S01]  /*3c20*/  LDCU.64 UR4, c[0x0][0x890] ;  /* 0x00011200ff0477ac */ /* 0x000f220008000a00 */
[----:B------:R-:W-:Y:S01]  /*3c30*/  IMAD.MOV.U32 R28, RZ, RZ, RZ ;  /* 0x000000ffff1c7224 */ /* 0x000fe200078e00ff */
[----:B------:R-:W3:Y:S01]  /*3c40*/  LDC R24, c[0x0][0x370] ;  /* 0x0000dc00ff187b82 */ /* 0x000ee20000000800 */
[----:B------:R-:W-:Y:S01]  /*3c50*/  UMOV UR7, 0x400 ;  /* 0x0000040000077882 */ /* 0x000fe20000000000 */
[----:B------:R-:W-:-:S02]  /*3c60*/  UPLOP3.LUT UP1, UPT, UPT, UPT, UPT, 0x40, 0x4 ;  /* 0x000000000004789c */ /* 0x000fc40003f2e870 */
[----:B------:R-:W-:-:S04]  /*3c70*/  ULEA UR7, UR37, UR7, 0x18 ;  /* 0x0000000725077291 */ /* 0x000fc8000f8ec0ff */
[----:B------:R-:W3:Y:S01]  /*3c80*/  LDC R3, c[0x0][0xb0c] ;  /* 0x0002c300ff037b82 */ /* 0x000ee20000000800 */
[----:B------:R-:W-:Y:S02]  /*3c90*/  UIADD3 UR13, UPT, UPT, UR7, 0x48, URZ ;  /* 0x00000048070d7890 */ /* 0x000fe4000fffe0ff */
[----:B--2---:R-:W-:Y:S02]  /*3ca0*/  UISETP.NE.U32.AND UP2, UPT, UR8, URZ, UPT ;  /* 0x000000ff0800728c */ /* 0x004fe4000bf45070 */
[----:B------:R-:W-:Y:S02]  /*3cb0*/  UIADD3 UR33, UPT, UPT, UR7, 0x30, URZ ;  /* 0x0000003007217890 */ /* 0x000fe4000fffe0ff */
[----:B----4-:R-:W-:Y:S01]  /*3cc0*/  UISETP.NE.U32.AND UP3, UPT, UR4, URZ, UPT ;  /* 0x000000ff0400728c */ /* 0x010fe2000bf65070 */
[----:B------:R-:W2:Y:S01]  /*3cd0*/  LDC R18, c[0x0][0xb20] ;  /* 0x0002c800ff127b82 */ /* 0x000ea20000000800 */
[----:B-1----:R-:W-:Y:S01]  /*3ce0*/  ISETP.NE.AND P1, PT, R0, 0x1, PT ;  /* 0x000000010000780c */ /* 0x002fe20003f25270 */
[----:B------:R-:W-:-:S02]  /*3cf0*/  UISETP.NE.AND.EX UP2, UPT, UR9, URZ, UPT, UP2 ;  /* 0x000000ff0900728c */ /* 0x000fc4000bf45320 */
[----:B------:R-:W-:Y:S02]  /*3d00*/  UIADD3 UR25, UPT, UPT, UR7, 0x38, URZ ;  /* 0x0000003807197890 */ /* 0x000fe4000fffe0ff */
[----:B------:R-:W-:Y:S02]  /*3d10*/  UIADD3 UR17, UPT, UPT, UR7, 0x40, URZ ;  /* 0x0000004007117890 */ /* 0x000fe4000fffe0ff */
[----:B------:R-:W1:Y:S01]  /*3d20*/  LDC.64 R30, c[0x0][0x348] ;  /* 0x0000d200ff1e7b82 */ /* 0x000e620000000a00 */
[----:B------:R-:W-:Y:S02]  /*3d30*/  UPRMT UR13, UR37, 0x654, UR13 ;  /* 0x00000654250d7896 */ /* 0x000fe4000800000d */
[----:B------:R-:W-:-:S05]  /*3d40*/  UISETP.NE.AND.EX UP3, UPT, UR5, URZ, UPT, UP3 ;  /* 0x000000ff0500728c */ /* 0x000fca000bf65330 */
[----:B------:R-:W4:Y:S08]  /*3d50*/  LDC.64 R16, c[0x0][0xb10] ;  /* 0x0002c400ff107b82 */ /* 0x000f300000000a00 */
[----:B------:R-:W1:Y:S08]  /*3d60*/  LDC.64 R6, c[0x0][0xb18] ;  /* 0x0002c600ff067b82 */ /* 0x000e700000000a00 */
[----:B------:R-:W1:Y:S08]  /*3d70*/  LDC.64 R4, c[0x0][0xb28] ;  /* 0x0002ca00ff047b82 */ /* 0x000e700000000a00 */
[----:B--23--:R-:W1:Y:S02]  /*3d80*/  LDC R19, c[0x0][0x374] ;  /* 0x0000dd00ff137b82 */ /* 0x00ce640000000800 */
.L_x_77:
[C---:B------:R-:W-:Y:S02]  /*3d90*/  LEA R0, R28.reuse, UR7, 0x3 ;  /* 0x000000071c007c11 */ /* 0x040fe4000f8e18ff */
[----:B------:R-:W-:Y:S02]  /*3da0*/  SHF.L.U32 R2, R27, 0x1f, RZ ;  /* 0x0000001f1b027819 */ /* 0x000fe400000006ff */
[----:B------:R-:W-:Y:S02]  /*3db0*/  LEA R20, R28, UR7, 0x4 ;  /* 0x000000071c147c11 */ /* 0x000fe4000f8e20ff */
[----:B--2---:R-:W2:Y:S02]  /*3dc0*/  SYNCS.PHASECHK.TRANS64.TRYWAIT P0, [R0+URZ+0x80], R2 ;  /* 0x00008002000075a7 */ /* 0x004ea400080011ff */
[----:B--2---:R-:W-:Y:S05]  /*3dd0*/  @!P0 BRA `(.L_x_67) ;  /* 0x0000005400cc8947 */ /* 0x004fea0003800000 */
.L_x_155:
[----:B------:R-:W-:Y:S01]  /*3de0*/  ISETP.GE.AND P0, PT, R40, 0x1, PT ;  /* 0x000000012800780c */ /* 0x000fe20003f06270 */
[----:B------:R-:W3:Y:S01]  /*3df0*/  LDS.128 R20, [R20+0x110] ;  /* 0x0001100014147984 */ /* 0x000ee20000000c00 */
[----:B--2---:R-:W-:Y:S01]  /*3e00*/  VIADD R0, R0, 0x90 ;  /* 0x0000009000007836 */ /* 0x004fe20000000000 */
[----:B------:R-:W-:Y:S01]  /*3e10*/  @!PT LDS RZ, [RZ] ;  /* 0x00000000fffff984 */ /* 0x000fe20000000800 */
[----:B------:R-:W-:Y:S01]  /*3e20*/  @!PT LDS RZ, [RZ] ;  /* 0x00000000fffff984 */ /* 0x000fe20000000800 */
[----:B------:R-:W-:Y:S01]  /*3e30*/  @!PT LDS RZ, [RZ] ;  /* 0x00000000fffff984 */ /* 0x000fe20000000800 */
[----:B------:R-:W-:Y:S01]  /*3e40*/  @!PT LDS RZ, [RZ] ;  /* 0x00000000fffff984 */ /* 0x000fe20000000800 */
[----:B------:R2:W-:Y:S06]  /*3e50*/  MEMBAR.ALL.CTA ;  /* 0x0000000000007992 */ /* 0x0005ec0000008000 */
[----:B--2---:R-:W2:Y:S01]  /*3e60*/  FENCE.VIEW.ASYNC.S ;  /* 0x00000000000073c6 */ /* 0x004ea20000000000 */
[----:B------:R-:W-:Y:S04]  /*3e70*/  PRMT R0, RZ, 0x654, R0 ;  /* 0x00000654ff007816 */ /* 0x000fe80000000000 */
[----:B--2---:R2:W-:Y:S01]  /*3e80*/  SYNCS.ARRIVE.TRANS64.RED.A1T0 RZ, [R0+URZ], RZ ;  /* 0x000000ff00ff79a7 */ /* 0x0045e200081004ff */
[----:B---3--:R-:W-:Y:S11]  /*3e90*/  LOP3.LUT P3, RZ, R22, 0x1, RZ, 0xc0, !PT ;  /* 0x0000000116ff7812 */ /* 0x008ff6000786c0ff */
[----:B------:R-:W-:Y:S02]  /*3ea0*/  @!UPT UIADD3 URZ, UPT, UPT, URZ, URZ, URZ ;  /* 0x000000fffffff290 */ /* 0x000fe4000fffe0ff */
[----:B------:R-:W-:Y:S02]  /*3eb0*/  @P3 MOV R11, R20 ;  /* 0x00000014000b3202 */ /* 0x000fe40000000f00 */
[----:B------:R-:W-:Y:S01]  /*3ec0*/  @P3 LOP3.LUT R10, R21, 0xffff, RZ, 0xc0, !PT ;  /* 0x0000ffff150a3812 */ /* 0x000fe200078ec0ff */
[----:B--2---:R-:W-:Y:S06]  /*3ed0*/  @!P0 BRA `(.L_x_68) ;  /* 0x0000000000a48947 */ /* 0x004fec0003800000 */
[-C--:B-1----:R-:W-:Y:S01]  /*3ee0*/  IMAD.HI.U32 R0, R19, R7.reuse, RZ ;  /* 0x0000000713007227 */ /* 0x082fe200078e00ff */
[----:B------:R-:W-:Y:S02]  /*3ef0*/  ISETP.NE.AND P0, PT, R6, 0x1, PT ;  /* 0x000000010600780c */ /* 0x000fe40003f05270 */
[----:B------:R-:W-:Y:S01]  /*3f00*/  ISETP.NE.AND P2, PT, R40, 0x1, PT ;  /* 0x000000012800780c */ /* 0x000fe20003f45270 */
[----:B----4-:R-:W-:Y:S01]  /*3f10*/  IMAD.HI.U32 R9, R24, R16, RZ ;  /* 0x0000001018097227 */ /* 0x010fe200078e00ff */
[----:B------:R-:W-:Y:S02]  /*3f20*/  SHF.R.U32.HI R0, RZ, R18, R0 ;  /* 0x00000012ff007219 */ /* 0x000fe40000011600 */
[----:B------:R-:W-:Y:S01]  /*3f30*/  ISETP.NE.AND P4, PT, R3, 0x1, PT ;  /* 0x000000010300780c */ /* 0x000fe20003f85270 */
[----:B------:R-:W-:Y:S01]  /*3f40*/  IMAD.HI.U32 R13, R10, R7, RZ ;  /* 0x000000070a0d7227 */ /* 0x000fe200078e00ff */
[----:B------:R-:W-:Y:S02]  /*3f50*/  SHF.R.U32.HI R9, RZ, R17, R9 ;  /* 0x00000011ff097219 */ /* 0x000fe40000011609 */
[----:B------:R-:W-:Y:S01]  /*3f60*/  SEL R0, R19, R0, !P0 ;  /* 0x0000000013007207 */ /* 0x000fe20004000000 */
[----:B------:R-:W-:Y:S01]  /*3f70*/  IMAD.HI.U32 R12, R11, R16, RZ ;  /* 0x000000100b0c7227 */ /* 0x000fe200078e00ff */
[----:B------:R-:W-:Y:S03]  /*3f80*/  SEL R9, R24, R9, !P4 ;  /* 0x0000000918097207 */ /* 0x000fe60006000000 */
[-C--:B------:R-:W-:Y:S01]  /*3f90*/  IMAD.HI.U32 R8, R0, R4.reuse, RZ ;  /* 0x0000000400087227 */ /* 0x080fe200078e00ff */
[----:B------:R-:W-:Y:S03]  /*3fa0*/  SHF.R.U32.HI R12, RZ, R17, R12 ;  /* 0x00000011ff0c7219 */ /* 0x000fe6000001160c */
[----:B------:R-:W-:Y:S01]  /*3fb0*/  IMAD.HI.U32 R2, R9, R4, RZ ;  /* 0x0000000409027227 */ /* 0x000fe200078e00ff */
[-C--:B------:R-:W-:Y:S02]  /*3fc0*/  @P2 SHF.R.U32.HI R0, RZ, R5.reuse, R8 ;  /* 0x00000005ff002219 */ /* 0x080fe40000011608 */
[----:B------:R-:W-:Y:S02]  /*3fd0*/  SHF.R.U32.HI R8, RZ, R18, R13 ;  /* 0x00000012ff087219 */ /* 0x000fe4000001160d */
[----:B------:R-:W-:Y:S01]  /*3fe0*/  @P2 SHF.R.U32.HI R9, RZ, R5, R2 ;  /* 0x00000005ff092219 */ /* 0x000fe20000011602 */
[----:B------:R-:W-:Y:S01]  /*3ff0*/  IMAD R0, R40, R0, RZ ;  /* 0x0000000028007224 */ /* 0x000fe200078e02ff */
[----:B------:R-:W-:Y:S02]  /*4000*/  SEL R8, R10, R8, !P0 ;  /* 0x000000080a087207 */ /* 0x000fe40004000000 */
[----:B------:R-:W-:Y:S01]  /*4010*/  SEL R2, R11, R12, !P4 ;  /* 0x0000000c0b027207 */ /* 0x000fe20006000000 */
[----:B------:R-:W-:Y:S01]  /*4020*/  IMAD R12, R40, R9, RZ ;  /* 0x00000009280c7224 */ /* 0x000fe200078e02ff */
[C---:B------:R-:W-:Y:S01]  /*4030*/  ISETP.GE.AND P0, PT, R8.reuse, R0, PT ;  /* 0x000000000800720c */ /* 0x040fe20003f06270 */
[----:B------:R-:W-:Y:S03]  /*4040*/  IMAD.HI.U32 R0, R8, R4, RZ ;  /* 0x0000000408007227 */ /* 0x000fe600078e00ff */
[----:B------:R-:W-:Y:S02]  /*4050*/  ISETP.GE.OR P0, PT, R2, R12, P0 ;  /* 0x0000000c0200720c */ /* 0x000fe40000706670 */
[-C--:B------:R-:W-:Y:S04]  /*4060*/  SHF.R.U32.HI R0, RZ, R5.reuse, R0 ;  /* 0x00000005ff007219 */ /* 0x080fe80000011600 */
[----:B------:R-:W-:Y:S05]  /*4070*/  SEL R13, R8, R0, !P2 ;  /* 0x00000000080d7207 */ /* 0x000fea0005000000 */
[----:B------:R-:W-:Y:S02]  /*4080*/  IMAD.MOV R12, RZ, RZ, -R13 ;  /* 0x000000ffff0c7224 */ /* 0x000fe400078e0a0d */
[----:B------:R-:W-:Y:S04]  /*4090*/  @!P0 IMAD.HI.U32 R0, R2, R4, RZ ;  /* 0x0000000402008227 */ /* 0x000fe800078e00ff */
[----:B------:R-:W-:Y:S01]  /*40a0*/  IMAD R12, R40, R12, R8 ;  /* 0x0000000c280c7224 */ /* 0x000fe200078e0208 */
[----:B------:R-:W-:Y:S04]  /*40b0*/  @!P0 SHF.R.U32.HI R0, RZ, R5, R0 ;  /* 0x00000005ff008219 */ /* 0x000fe80000011600 */
[----:B------:R-:W-:Y:S04]  /*40c0*/  @!P0 SEL R0, R2, R0, !P2 ;  /* 0x0000000002008207 */ /* 0x000fe80005000000 */
[----:B------:R-:W-:Y:S01]  /*40d0*/  @!P0 IADD3 R13, PT, PT, R13, -R0, RZ ;  /* 0x800000000d0d8210 */ /* 0x000fe20007ffe0ff */
[----:B------:R-:W-:Y:S01]  /*40e0*/  @!P0 IMAD R0, R9, R12, R0 ;  /* 0x0000000c09008224 */ /* 0x000fe200078e0200 */
[----:B------:R-:W-:Y:S01]  /*40f0*/  IADD3 R9, PT, PT, -R8, RZ, RZ ;  /* 0x000000ff08097210 */ /* 0x000fe20007ffe1ff */
[--C-:B------:R-:W-:Y:S02]  /*4100*/  IMAD.MOV R12, RZ, RZ, -R2.reuse ;  /* 0x000000ffff0c7224 */ /* 0x100fe400078e0a02 */
[----:B------:R-:W-:Y:S02]  /*4110*/  @!P0 IMAD R8, R13, R40, R2 ;  /* 0x000000280d088224 */ /* 0x000fe400078e0202 */
[----:B------:R-:W-:Y:S02]  /*4120*/  @!P0 IMAD.MOV.U32 R2, RZ, RZ, R0 ;  /* 0x000000ffff028224 */ /* 0x000fe400078e0000 */
[----:B------:R-:W-:Y:S02]  /*4130*/  IMAD R11, R3, R12, R11 ;  /* 0x0000000c030b7224 */ /* 0x000fe400078e020b */
[----:B------:R-:W-:Y:S02]  /*4140*/  IMAD R10, R6, R9, R10 ;  /* 0x00000009060a7224 */ /* 0x000fe400078e020a */
[----:B------:R-:W-:Y:S02]  /*4150*/  IMAD R11, R2, R3, R11 ;  /* 0x00000003020b7224 */ /* 0x000fe400078e020b */
[----:B------:R-:W-:Y:S02]  /*4160*/  IMAD R10, R8, R6, R10 ;  /* 0x00000006080a7224 */ /* 0x000fe400078e020a */
.L_x_68:
[----:B------:R-:W-:Y:S05]  /*4170*/  BRA.U UP1, `(.L_x_69) ;  /* 0x0000000101107547 */ /* 0x000fea000b800000 */
[----:B------:R-:W-:Y:S04]  /*4180*/  MOV R2, UR6 ;  /* 0x0000000600027c02 */ /* 0x000fe80008000f00 */
[----:B------:R-:W-:Y:S04]  /*4190*/  SHF.L.U32 R2, R2, 0x1f, RZ ;  /* 0x0000001f02027819 */ /* 0x000fe800000006ff */
[----:B------:R-:W2:Y:S02]  /*41a0*/  SYNCS.PHASECHK.TRANS64.TRYWAIT P0, [UR7+0x78], R2 ;  /* 0x00007802ff0075a7 */ /* 0x000ea40008001107 */
[----:B--2---:R-:W-:Y:S05]  /*41b0*/  @!P0 BRA `(.L_x_70) ;  /* 0x0000005000e88947 */ /* 0x004fea0003800000 */
.L_x_69:
[----:B------:R-:W-:Y:S02]  /*41c0*/  R2UR UR35, R15 ;  /* 0x000000000f2372ca */ /* 0x000fe400000e0000 */
[----:B------:R-:W-:Y:S02]  /*41d0*/  R2UR UR34, R14 ;  /* 0x000000000e2272ca */ /* 0x000fe400000e0000 */
[----:B------:R-:W-:Y:S02]  /*41e0*/  ISETP.NE.U32.AND P2, PT, RZ, UR4, PT ;  /* 0x00000004ff007c0c */ /* 0x000fe4000bf45070 */
[----:B------:R-:W-:Y:S02]  /*41f0*/  SHF.L.U32 R14, R29, 0x1f, RZ ;  /* 0x0000001f1d0e7819 */ /* 0x000fe400000006ff */
[----:B------:R-:W-:Y:S05]  /*4200*/  ISETP.NE.AND.EX P2, PT, RZ, UR5, PT, P2 ;  /* 0x00000005ff007c0c */ /* 0x000fea000bf45320 */
[----:B------:R-:W-:Y:S02]  /*4210*/  USHF.L.U32 UR35, UR35, 0x7, URZ ;  /* 0x0000000723237899 */ /* 0x000fe400080006ff */
[----:B------:R-:W-:Y:S01]  /*4220*/  USHF.L.U32 UR34, UR34, 0x7, URZ ;  /* 0x0000000722227899 */ /* 0x000fe200080006ff */
[----:B------:R-:W-:Y:S11]  /*4230*/  BRA.U !UP3, `(.L_x_71) ;  /* 0x000000010b347547 */ /* 0x000ff6000b800000 */
[----:B------:R-:W-:Y:S01]  /*4240*/  UPLOP3.LUT UP0, UPT, UPT, UPT, UP2, 0x80, 0x8 ;  /* 0x000000000008789c */ /* 0x000fe20003f0f020 */
[----:B--2---:R-:W-:Y:S02]  /*4250*/  HFMA2 R0, -RZ, RZ, 0, 5.9604644775390625e-08 ;  /* 0x00000001ff007431 */ /* 0x004fe400000001ff */
[----:B------:R-:W-:Y:S03]  /*4260*/  IMAD.MOV.U32 R88, RZ, RZ, 0x1 ;  /* 0x00000001ff587424 */ /* 0x000fe600078e00ff */
[----:B------:R-:W-:Y:S05]  /*4270*/  PLOP3.LUT P0, PT, PT, PT, UP0, 0x80, 0x8 ;  /* 0x000000000008781c */ /* 0x000fea0003f0f008 */
[----:B------:R-:W2:Y:S01]  /*4280*/  @UP0 LDCU.64 UR10, c[0x0][0x888] ;  /* 0x00011100ff0a07ac */ /* 0x000ea20008000a00 */
[----:B------:R-:W-:Y:S07]  /*4290*/  @UP0 UIMAD UR8, UR36, UR4, URZ ;  /* 0x00000004240802a4 */ /* 0x000fee000f8e02ff */
[----:B------:R-:W-:Y:S01]  /*42a0*/  @!P0 PRMT R88, R0, 0x7610, R88 ;  /* 0x0000761000588816 */ /* 0x000fe20000000058 */
[----:B--2---:R-:W-:Y:S03]  /*42b0*/  @UP0 UIMAD.WIDE UR10, UR8, 0x4, UR10 ;  /* 0x00000004080a08a5 */ /* 0x004fe6000f8e020a */
[----:B------:R-:W2:Y:S03]  /*42c0*/  @!UP0 LDCU UR8, c[0x0][0x880] ;  /* 0x00011000ff0887ac */ /* 0x000ea60008000800 */
[----:B------:R-:W-:Y:S01]  /*42d0*/  IMAD.U32 R8, RZ, RZ, UR10 ;  /* 0x0000000aff087e24 */ /* 0x000fe2000f8e00ff */
[----:B------:R-:W-:Y:S05]  /*42e0*/  MOV R9, UR11 ;  /* 0x0000000b00097c02 */ /* 0x000fea0008000f00 */
[----:B-----5:R3:W5:Y:S02]  /*42f0*/  @P0 LDG.E R49, desc[UR46][R8.64] ;  /* 0x0000002e08310981 */ /* 0x020764000c1e1900 */
[----:B--23--:R-:W-:Y:S07]  /*4300*/  @!P0 IMAD.U32 R49, RZ, RZ, UR8 ;  /* 0x00000008ff318e24 */ /* 0x00cfee000f8e00ff */
.L_x_71:
[----:B-----5:R-:W-:Y:S01]  /*4310*/  @!P2 FSETP.EQ.AND P0, PT, R49, RZ, PT ;  /* 0x000000ff3100a20b */ /* 0x020fe20003f02000 */
[----:B------:R-:W-:Y:S01]  /*4320*/  @!UPT UIADD3 URZ, UPT, UPT, URZ, URZ, URZ ;  /* 0x000000fffffff290 */ /* 0x000fe2000fffe0ff */
[----:B------:R-:W-:Y:S11]  /*4330*/  @!P2 BRA `(.L_x_72) ;  /* 0x000000000014a947 */ /* 0x000ff60003800000 */
[----:B------:R-:W-:Y:S02]  /*4340*/  LOP3.LUT P2, RZ, R88, 0xff, RZ, 0xc0, !PT ;  /* 0x000000ff58ff7812 */ /* 0x000fe4000784c0ff */
[----:B------:R-:W-:Y:S04]  /*4350*/  PLOP3.LUT P0, PT, PT, PT, UP0, 0x80, 0x8 ;  /* 0x000000000008781c */ /* 0x000fe80003f0f008 */
[----:B------:R-:W-:Y:S07]  /*4360*/  PLOP3.LUT P0, PT, P0, PT, PT, 0x8, 0x80 ;  /* 0x000000000080781c */ /* 0x000fee000070e170 */
[----:B------:R-:W-:Y:S11]  /*4370*/  @P2 FSETP.EQ.AND P0, PT, R49, RZ, PT ;  /* 0x000000ff3100220b */ /* 0x000ff60003f02000 */
[----:B------:R-:W-:Y:S02]  /*4380*/  @!UPT UIADD3 URZ, UPT, UPT, URZ, URZ, URZ ;  /* 0x000000fffffff290 */ /* 0x000fe4000fffe0ff */
.L_x_72:
[----:B------:R-:W3:Y:S01]  /*4390*/  SYNCS.PHASECHK.TRANS64.TRYWAIT P2, [UR7+0x50], R14 ;  /* 0x0000500eff0075a7 */ /* 0x000ee20008041107 */
[----:B------:R-:W-:Y:S04]  /*43a0*/  ELECT P4, URZ, PT ;  /* 0x0000000000ff782f */ /* 0x000fe80003880000 */
[----:B------:R-:W-:Y:S11]  /*43b0*/  PLOP3.LUT P4, PT, P0, P4, PT, 0xf2, 0x2f ;  /* 0x00000000002f781c */ /* 0x000ff60000789e72 */
[----:B------:R-:W-:Y:S02]  /*43c0*/  @!UPT UIADD3 URZ, UPT, UPT, URZ, URZ, URZ ;  /* 0x000000fffffff290 */ /* 0x000fe4000fffe0ff */
[----:B-1----:R-:W-:Y:S05]  /*43d0*/  @!P4 IADD3 R8, P0, PT, R30, 0x580, RZ ;  /* 0x000005801e08c810 */ /* 0x002fea0007f1e0ff */
[----:B--2---:R-:W-:Y:S01]  /*43e0*/  @!P4 IMAD.X R2, RZ, RZ, R31, P0 ;  /* 0x000000ffff02c224 */ /* 0x004fe200000e061f */
[----:B---3--:R-:W-:Y:S07]  /*43f0*/  @!P2 BRA `(.L_x_73) ;  /* 0x000000500070a947 */ /* 0x008fee0003800000 */
.L_x_158:
[----:B------:R-:W-:Y:S01]  /*4400*/  @!P4 R2UR UR8, R2 ;  /* 0x000000000208c2ca */ /* 0x000fe200000e0000 */
[----:B------:R-:W-:Y:S01]  /*4410*/  VOTEU.ALL UP1, P4 ;  /* 0x0000000000ff7886 */ /* 0x000fe20002020000 */
[----:B------:R-:W-:Y:S01]  /*4420*/  @!P4 R2UR UR9, R8 ;  /* 0x000000000809c2ca */ /* 0x000fe200000e0000 */
[----:B-1----:R-:W-:Y:S01]  /*4430*/  @!P4 IMAD.MOV.U32 R0, RZ, RZ, 0x2000 ;  /* 0x00002000ff00c424 */ /* 0x002fe200078e00ff */
[----:B------:R-:W-:Y:S01]  /*4440*/  UMOV UR10, 0x0 ;  /* 0x00000000000a7882 */ /* 0x000fe20000000000 */
[----:B------:R-:W-:Y:S01]  /*4450*/  UMOV UR11, 0x10000000 ;  /* 0x10000000000b7882 */ /* 0x000fe20000000000 */
[----:B------:R-:W-:Y:S01]  /*4460*/  @!UP1 UIADD3 UR32, UPT, UPT, UR7, 0x200, URZ ;  /* 0x0000020007209890 */ /* 0x000fe2000fffe0ff */
[----:B------:R-:W-:Y:S06]  /*4470*/  VOTEU.ALL UP1, P4 ;  /* 0x0000000000ff7886 */ /* 0x000fec0002020000 */
[----:B------:R-:W-:Y:S01]  /*4480*/  IMAD.U32 R9, RZ, RZ, UR8 ;  /* 0x00000008ff097e24 */ /* 0x000fe2000f8e00ff */
[----:B------:R-:W-:Y:S01]  /*4490*/  UPRMT UR8, UR37, 0x654, UR33 ;  /* 0x0000065425087896 */ /* 0x000fe20008000021 */
[----:B------:R-:W-:Y:S03]  /*44a0*/  IMAD.U32 R8, RZ, RZ, UR9 ;  /* 0x00000009ff087e24 */ /* 0x000fe6000f8e00ff */
[----:B------:R-:W-:Y:S02]  /*44b0*/  @!P4 R2UR UR15, R9 ;  /* 0x00000000090fc2ca */ /* 0x000fe400000e0000 */
[----:B------:R-:W-:Y:S02]  /*44c0*/  @!P4 R2UR UR14, R8 ;  /* 0x00000000080ec2ca */ /* 0x000fe400000e0000 */
[----:B------:R-:W-:Y:S05]  /*44d0*/  @!P4 IADD3 R8, P0, PT, R30, 0x580, RZ ;  /* 0x000005801e08c810 */ /* 0x000fea0007f1e0ff */
[----:B------:R-:W-:Y:S06]  /*44e0*/  @!P4 IMAD.X R2, RZ, RZ, R31, P0 ;  /* 0x000000ffff02c224 */ /* 0x000fec00000e061f */
[----:B------:R1:W-:Y:S01]  /*44f0*/  @!UP1 UTMALDG.3D [UR32], [UR14], desc[UR10] ;  /* 0x00000a200e0095b4 */ /* 0x0003e20008011000 */
[----:B------:R1:W-:Y:S01]  /*4500*/  @!P4 SYNCS.ARRIVE.TRANS64.RED.A0TR RZ, [UR7+0x30], R0 ;  /* 0x00003000ffffc9a7 */ /* 0x0003e20008300407 */
[----:B------:R-:W-:Y:S01]  /*4510*/  SYNCS.ARRIVE.TRANS64.RED.A1T0 RZ, [UR8], RZ ;  /* 0x000000ffffff79a7 */ /* 0x000fe20008100408 */
[----:B------:R-:W2:Y:S02]  /*4520*/  SYNCS.PHASECHK.TRANS64.TRYWAIT P2, [UR7+0x58], R14 ;  /* 0x0000580eff0075a7 */ /* 0x000ea40008041107 */
[----:B-12---:R-:W-:Y:S05]  /*4530*/  @!P2 BRA `(.L_x_74) ;  /* 0x000000500038a947 */ /* 0x006fea0003800000 */
.L_x_160:
[----:B------:R-:W-:Y:S01]  /*4540*/  @!P4 R2UR UR8, R2 ;  /* 0x000000000208c2ca */ /* 0x000fe200000e0000 */
[----:B------:R-:W-:Y:S01]  /*4550*/  VOTEU.ALL UP1, P4 ;  /* 0x0000000000ff7886 */ /* 0x000fe20002020000 */
[----:B------:R-:W-:Y:S01]  /*4560*/  @!P4 R2UR UR9, R8 ;  /* 0x000000000809c2ca */ /* 0x000fe200000e0000 */
[----:B-1----:R-:W-:Y:S01]  /*4570*/  @!P4 IMAD.MOV.U32 R0, RZ, RZ, 0x2000 ;  /* 0x00002000ff00c424 */ /* 0x002fe200078e00ff */
[----:B------:R-:W-:Y:S01]  /*4580*/  UMOV UR10, 0x0 ;  /* 0x00000000000a7882 */ /* 0x000fe20000000000 */
[----:B------:R-:W-:Y:S01]  /*4590*/  UMOV UR11, 0x10000000 ;  /* 0x10000000000b7882 */ /* 0x000fe20000000000 */
[----:B------:R-:W-:Y:S02]  /*45a0*/  @!UP1 UIADD3 UR26, UPT, UPT, UR34, 0x20, URZ ;  /* 0x00000020221a9890 */ /* 0x000fe4000fffe0ff */
[----:B------:R-:W-:Y:S01]  /*45b0*/  @!UP1 UIADD3 UR24, UPT, UPT, UR7, 0x2200, URZ ;  /* 0x0000220007189890 */ /* 0x000fe2000fffe0ff */
[----:B------:R-:W-:Y:S01]  /*45c0*/  VOTEU.ALL UP1, P4 ;  /* 0x0000000000ff7886 */ /* 0x000fe20002020000 */
[----:B------:R-:W-:Y:S01]  /*45d0*/  UMOV UR27, UR35 ;  /* 0x00000023001b7c82 */ /* 0x000fe20008000000 */
[----:B------:R-:W-:Y:S02]  /*45e0*/  UMOV UR28, UR36 ;  /* 0x00000024001c7c82 */ /* 0x000fe40008000000 */
        /* <DEDUP_REMOVED lines=12> */
.L_x_162:
[----:B------:R-:W2:Y:S01]  /*46b0*/  LDC.64 R12, c[0x0][0xb18] ;  /* 0x0002c600ff0c7b82 */ /* 0x000ea20000000a00 */
[----:B------:R-:W-:Y:S01]  /*46c0*/  @!P4 R2UR UR8, R2 ;  /* 0x000000000208c2ca */ /* 0x000fe200000e0000 */
[----:B------:R-:W-:Y:S01]  /*46d0*/  VOTEU.ALL UP1, P4 ;  /* 0x0000000000ff7886 */ /* 0x000fe20002020000 */
[----:B------:R-:W-:Y:S01]  /*46e0*/  @!P4 R2UR UR9, R8 ;  /* 0x000000000809c2ca */ /* 0x000fe200000e0000 */
[----:B-1----:R-:W-:Y:S01]  /*46f0*/  @!P4 IMAD.MOV.U32 R0, RZ, RZ, 0x2000 ;  /* 0x00002000ff00c424 */ /* 0x002fe200078e00ff */
[----:B------:R-:W-:Y:S03]  /*4700*/  UMOV UR10, 0x0 ;  /* 0x00000000000a7882 */ /* 0x000fe60000000000 */
[----:B------:R-:W1:Y:S01]  /*4710*/  @!P1 LDC R2, c[0x0][0xb0c] ;  /* 0x0002c300ff029b82 */ /* 0x000e620000000800 */
[----:B------:R-:W-:Y:S01]  /*4720*/  @!UP1 UIADD3 UR18, UPT, UPT, UR34, 0x40, URZ ;  /* 0x0000004022129890 */ /* 0x000fe2000fffe0ff */
[----:B------:R-:W-:Y:S01]  /*4730*/  @P3 SHF.R.U32.HI R26, RZ, 0x10, R21 ;  /* 0x00000010ff1a3819 */ /* 0x000fe20000011615 */
[----:B------:R-:W-:Y:S01]  /*4740*/  @!UP1 UIADD3 UR16, UPT, UPT, UR7, 0x4200, URZ ;  /* 0x0000420007109890 */ /* 0x000fe2000fffe0ff */
[----:B------:R-:W-:Y:S01]  /*4750*/  VIADD R28, R28, 0x1 ;  /* 0x000000011c1c7836 */ /* 0x000fe20000000000 */
[----:B------:R-:W-:Y:S01]  /*4760*/  VOTEU.ALL UP1, P4 ;  /* 0x0000000000ff7886 */ /* 0x000fe20002020000 */
[----:B------:R-:W-:Y:S01]  /*4770*/  UMOV UR11, 0x10000000 ;  /* 0x10000000000b7882 */ /* 0x000fe20000000000 */
[----:B------:R-:W-:Y:S01]  /*4780*/  UMOV UR19, UR35 ;  /* 0x0000002300137c82 */ /* 0x000fe20008000000 */
[----:B------:R-:W-:Y:S01]  /*4790*/  IMAD.U32 R9, RZ, RZ, UR8 ;  /* 0x00000008ff097e24 */ /* 0x000fe2000f8e00ff */
[----:B------:R-:W-:Y:S01]  /*47a0*/  UMOV UR20, UR36 ;  /* 0x0000002400147c82 */ /* 0x000fe20008000000 */
[----:B------:R-:W-:Y:S01]  /*47b0*/  IMAD.U32 R8, RZ, RZ, UR9 ;  /* 0x00000009ff087e24 */ /* 0x000fe2000f8e00ff */
[----:B------:R-:W-:Y:S02]  /*47c0*/  UPRMT UR8, UR37, 0x654, UR17 ;  /* 0x0000065425087896 */ /* 0x000fe40008000011 */
[----:B------:R-:W-:Y:S02]  /*47d0*/  @!P4 R2UR UR15, R9 ;  /* 0x00000000090fc2ca */ /* 0x000fe400000e0000 */
[----:B------:R-:W-:Y:S02]  /*47e0*/  @!P4 R2UR UR14, R8 ;  /* 0x00000000080ec2ca */ /* 0x000fe400000e0000 */
[----:B------:R-:W3:Y:S11]  /*47f0*/  LDC.64 R8, c[0x0][0xb10] ;  /* 0x0002c400ff087b82 */ /* 0x000ef60000000a00 */
[----:B------:R1:W-:Y:S01]  /*4800*/  @!UP1 UTMALDG.3D [UR16], [UR14], desc[UR10] ;  /* 0x00000a100e0095b4 */ /* 0x0003e20008011000 */
[----:B------:R5:W-:Y:S01]  /*4810*/  @!P4 SYNCS.ARRIVE.TRANS64.RED.A0TR RZ, [UR7+0x40], R0 ;  /* 0x00004000ffffc9a7 */ /* 0x000be20008300407 */
[C---:B---3--:R-:W-:Y:S01]  /*4820*/  @!P1 IMAD.HI.U32 R8, R11.reuse, R8, RZ ;  /* 0x000000080b089227 */ /* 0x048fe200078e00ff */
[----:B--2---:R-:W-:Y:S02]  /*4830*/  @!P1 ISETP.NE.AND P0, PT, R12, 0x1, PT ;  /* 0x000000010c00980c */ /* 0x004fe40003f05270 */
[----:B-1----:R-:W-:Y:S01]  /*4840*/  @!P1 ISETP.NE.AND P2, PT, R2, 0x1, PT ;  /* 0x000000010200980c */ /* 0x002fe20003f45270 */
[----:B------:R-:W-:Y:S01]  /*4850*/  SYNCS.ARRIVE.TRANS64.RED.A1T0 RZ, [UR8], RZ ;  /* 0x000000ffffff79a7 */ /* 0x000fe20008100408 */
[C---:B------:R-:W-:Y:S01]  /*4860*/  @!P1 IMAD.HI.U32 R13, R10.reuse, R13, RZ ;  /* 0x0000000d0a0d9227 */ /* 0x040fe200078e00ff */
[----:B------:R-:W-:Y:S04]  /*4870*/  @!P1 SHF.R.U32.HI R8, RZ, R9, R8 ;  /* 0x00000009ff089219 */ /* 0x000fe80000011608 */
[----:B------:R-:W-:Y:S01]  /*4880*/  @!P1 SEL R8, R11, R8, !P2 ;  /* 0x000000080b089207 */ /* 0x000fe20005000000 */
[----:B------:R-:W1:Y:S01]  /*4890*/  SYNCS.PHASECHK.TRANS64.TRYWAIT P5, [UR7+0x68], R14 ;  /* 0x0000680eff0075a7 */ /* 0x000e6200080a1107 */
[----:B-----5:R-:W2:Y:S02]  /*48a0*/  @!P1 LDC R0, c[0x0][0xb20] ;  /* 0x0002c800ff009b82 */ /* 0x020ea40000000800 */
[----:B--2---:R-:W-:Y:S04]  /*48b0*/  @!P1 SHF.R.U32.HI R0, RZ, R0, R13 ;  /* 0x00000000ff009219 */ /* 0x004fe8000001160d */
[----:B------:R-:W-:Y:S05]  /*48c0*/  @!P1 SEL R9, R10, R0, !P0 ;  /* 0x000000000a099207 */ /* 0x000fea0004000000 */
[----:B------:R-:W-:Y:S02]  /*48d0*/  @!P1 IMAD.IADD R0, R9, 0x1, -R8 ;  /* 0x0000000109009824 */ /* 0x000fe400078e0a08 */
[----:B------:R-:W-:Y:S02]  /*48e0*/  @!P1 IMAD.IADD R8, R8, 0x1, -R9 ;  /* 0x0000000108089824 */ /* 0x000fe400078e0a09 */
[----:B------:R-:W-:Y:S02]  /*48f0*/  @!P1 IMAD R11, R0, R2, R11 ;  /* 0x00000002000b9224 */ /* 0x000fe400078e020b */
[----:B------:R-:W-:Y:S01]  /*4900*/  @!P1 IMAD R10, R8, R12, R10 ;  /* 0x0000000c080a9224 */ /* 0x000fe200078e020a */
[----:B-1----:R-:W-:Y:S06]  /*4910*/  @!P5 BRA `(.L_x_76) ;  /* 0x0000004c0070d947 */ /* 0x002fec0003800000 */
.L_x_164:
[----:B------:R-:W-:Y:S01]  /*4920*/  @!P4 IADD3 R2, P0, PT, R30, 0x580, RZ ;  /* 0x000005801e02c810 */ /* 0x000fe20007f1e0ff */
[----:B------:R-:W-:Y:S01]  /*4930*/  VOTEU.ALL UP1, P4 ;  /* 0x0000000000ff7886 */ /* 0x000fe20002020000 */
[----:B------:R-:W-:Y:S01]  /*4940*/  UMOV UR18, 0x0 ;  /* 0x0000000000127882 */ /* 0x000fe20000000000 */
[----:B------:R-:W-:Y:S01]  /*4950*/  UMOV UR19, 0x10000000 ;  /* 0x1000000000137882 */ /* 0x000fe20000000000 */
[----:B------:R-:W-:Y:S01]  /*4960*/  @!P4 R2UR UR9, R2 ;  /* 0x000000000209c2ca */ /* 0x000fe200000e0000 */
[----:B-1----:R-:W-:Y:S01]  /*4970*/  @!P4 IMAD.X R0, RZ, RZ, R31, P0 ;  /* 0x000000ffff00c224 */ /* 0x002fe200000e061f */
[----:B------:R-:W-:Y:S01]  /*4980*/  @!UP1 UIADD3 UR10, UPT, UPT, UR34, 0x60, URZ ;  /* 0x00000060220a9890 */ /* 0x000fe2000fffe0ff */
[----:B------:R-:W-:Y:S01]  /*4990*/  ISETP.NE.AND P0, PT, R28, 0x2, PT ;  /* 0x000000021c00780c */ /* 0x000fe20003f05270 */
[----:B------:R-:W-:Y:S01]  /*49a0*/  UMOV UR11, UR35 ;  /* 0x00000023000b7c82 */ /* 0x000fe20008000000 */
[----:B------:R-:W-:Y:S01]  /*49b0*/  UMOV UR12, UR36 ;  /* 0x00000024000c7c82 */ /* 0x000fe20008000000 */
[----:B------:R-:W-:Y:S01]  /*49c0*/  @!P4 R2UR UR8, R0 ;  /* 0x000000000008c2ca */ /* 0x000fe200000e0000 */
[----:B------:R-:W-:Y:S01]  /*49d0*/  IMAD.IADD R14, R10, 0x1, R86 ;  /* 0x000000010a0e7824 */ /* 0x000fe200078e0256 */
[----:B------:R-:W-:Y:S01]  /*49e0*/  @P3 R2UR UR36, R26 ;  /* 0x000000001a2432ca */ /* 0x000fe200000e0000 */
[----:B------:R-:W-:Y:S01]  /*49f0*/  IMAD.IADD R15, R11, 0x1, R87 ;  /* 0x000000010b0f7824 */ /* 0x000fe200078e0257 */
[----:B------:R-:W-:Y:S02]  /*4a00*/  SEL R0, RZ, 0x1, P0 ;  /* 0x00000001ff007807 */ /* 0x000fe40000000000 */
[----:B------:R-:W-:Y:S01]  /*4a10*/  LOP3.LUT R29, R29, 0x1, RZ, 0x3c, !PT ;  /* 0x000000011d1d7812 */ /* 0x000fe200078e3cff */
[----:B------:R-:W-:Y:S01]  /*4a20*/  IMAD.U32 R8, RZ, RZ, UR9 ;  /* 0x00000009ff087e24 */ /* 0x000fe2000f8e00ff */
[----:B------:R-:W-:Y:S01]  /*4a30*/  @!UP1 UIADD3 UR9, UPT, UPT, UR7, 0x48, URZ ;  /* 0x0000004807099890 */ /* 0x000fe2000fffe0ff */
[----:B------:R-:W-:Y:S02]  /*4a40*/  LOP3.LUT R27, R27, R0, RZ, 0x3c, !PT ;  /* 0x000000001b1b7212 */ /* 0x000fe400078e3cff */
[----:B------:R-:W-:Y:S02]  /*4a50*/  SEL R28, R28, RZ, P0 ;  /* 0x000000ff1c1c7207 */ /* 0x000fe40000000000 */
[----:B------:R-:W-:Y:S01]  /*4a60*/  IMAD.U32 R9, RZ, RZ, UR8 ;  /* 0x00000008ff097e24 */ /* 0x000fe2000f8e00ff */
[----:B------:R-:W-:Y:S01]  /*4a70*/  @!P4 R2UR UR14, R8 ;  /* 0x00000000080ec2ca */ /* 0x000fe200000e0000 */
[----:B------:R-:W-:Y:S01]  /*4a80*/  @!UP1 UIADD3 UR8, UPT, UPT, UR7, 0x6200, URZ ;  /* 0x0000620007089890 */ /* 0x000fe2000fffe0ff */
[----:B------:R-:W-:Y:S02]  /*4a90*/  VOTEU.ALL UP1, P4 ;  /* 0x0000000000ff7886 */ /* 0x000fe40002020000 */
[----:B------:R-:W-:Y:S11]  /*4aa0*/  @!P4 R2UR UR15, R9 ;  /* 0x00000000090fc2ca */ /* 0x000ff600000e0000 */
[----:B------:R-:W-:Y:S02]  /*4ab0*/  @!UPT UIADD3 URZ, UPT, UPT, URZ, URZ, URZ ;  /* 0x000000fffffff290 */ /* 0x000fe4000fffe0ff */
[----:B------:R2:W-:Y:S01]  /*4ac0*/  @!UP1 UTMALDG.3D [UR8], [UR14], desc[UR18] ;  /* 0x000012080e0095b4 */ /* 0x0005e20008011000 */
[----:B------:R2:W-:Y:S01]  /*4ad0*/  @!P4 SYNCS.ARRIVE.TRANS64.RED.A0TR RZ, [UR7+0x48], R25 ;  /* 0x00004819ffffc9a7 */ /* 0x0005e20008300407 */
[----:B------:R-:W-:Y:S01]  /*4ae0*/  UPLOP3.LUT UP1, UPT, UPT, UPT, UPT, 0x80, 0x8 ;  /* 0x000000000008789c */ /* 0x000fe20003f2f070 */
[----:B------:R-:W-:Y:S01]  /*4af0*/  SYNCS.ARRIVE.TRANS64.RED.A1T0 RZ, [UR13], RZ ;  /* 0x000000ffffff79a7 */ /* 0x000fe2000810040d */
[----:B------:R-:W-:Y:S09]  /*4b00*/  @P3 BRA `(.L_x_77) ;  /* 0xfffffff000a03947 */ /* 0x000ff2000383ffff */
[----:B------:R-:W-:-:S04]  /*4b10*/  SHF.L.U32 R2, R29, 0x1f, RZ ;  /* 0x0000001f1d027819 */ /* 0x000fc800000006ff */
[----:B------:R-:W1:Y:S02]  /*4b20*/  SYNCS.PHASECHK.TRANS64.TRYWAIT P0, [UR7+0x50], R2 ;  /* 0x00005002ff0075a7 */ /* 0x000e640008001107 */
[----:B-1----:R-:W-:Y:S05]  /*4b30*/  @!P0 BRA `(.L_x_78) ;  /* 0x0000004c00008947 */ /* 0x002fea0003800000 */
.L_x_166:
[----:B------:R-:W3:Y:S02]  /*4b40*/  SYNCS.PHASECHK.TRANS64.TRYWAIT P0, [UR7+0x58], R2 ;  /* 0x00005802ff0075a7 */ /* 0x000ee40008001107 */
[----:B---3--:R-:W-:Y:S05]  /*4b50*/  @!P0 BRA `(.L_x_79) ;  /* 0x0000004c00108947 */ /* 0x008fea0003800000 */
.L_x_168:
[----:B------:R-:W3:Y:S02]  /*4b60*/  SYNCS.PHASECHK.TRANS64.TRYWAIT P0, [UR7+0x60], R2 ;  /* 0x00006002ff0075a7 */ /* 0x000ee40008001107 */
[----:B---3--:R-:W-:Y:S05]  /*4b70*/  @!P0 BRA `(.L_x_80) ;  /* 0x0000004c00208947 */ /* 0x008fea0003800000 */
.L_x_170:
[----:B-1----:R-:W-:-:S07]  /*4b80*/  MOV R0, UR7 ;  /* 0x0000000700007c02 */ /* 0x002fce0008000f00 */
.L_x_81:
[----:B-1----:R-:W-:-:S04]  /*4b90*/  SHF.L.U32 R2, R29, 0x1f, RZ ;  /* 0x0000001f1d027819 */ /* 0x002fc800000006ff */
[----:B------:R1:W3:Y:S03]  /*4ba0*/  SYNCS.PHASECHK.TRANS64.TRYWAIT P0, [R0+URZ+0x68], R2 ;  /* 0x00006802000075a7 */ /* 0x0002e600080011ff */
[----:B---3--:R-:W-:Y:S05]  /*4bb0*/  @!P0 NANOSLEEP.SYNCS 0x989680 ;  /* 0x009896800000895d */ /* 0x008fea0003900000 */
[----:B------:R-:W3:Y:S02]  /*4bc0*/  @!P0 SYNCS.PHASECHK.TRANS64 P0, [R0+URZ+0x68], R2 ;  /* 0x00006802000085a7 */ /* 0x000ee400080010ff */
[----:B--23--:R-:W-:Y:S05]  /*4bd0*/  @P0 EXIT ;  /* 0x000000000000094d */ /* 0x00cfea0003800000 */
[----:B------:R-:W-:Y:S05]  /*4be0*/  BRA `(.L_x_81) ;  /* 0xfffffffc00e87947 */ /* 0x000fea000383ffff */
.L_x_66:
[----:B------:R-:W-:-:S06]  /*4bf0*/  UISETP.GE.AND UP1, UPT, UR8, 0x4, UPT ;  /* 0x000000040800788c */ /* 0x000fcc000bf26270 */
[----:B------:R-:W-:-:S13]  /*4c00*/  PLOP3.LUT P0, PT, PT, PT, UP1, 0x80, 0x8 ;  /* 0x000000000008781c */ /* 0x000fda0003f0f018 */
[----:B------:R-:W-:Y:S05]  /*4c10*/  @!P0 EXIT ;  /* 0x000000000000894d */ /* 0x000fea0003800000 */
[----:B------:R-:W-:Y:S01]  /*4c20*/  BAR.SYNC.DEFER_BLOCKING 0x6, 0xa0 ;  /* 0x0182800000007b1d */ /* 0x000fe20000010000 */
[C---:B------:R-:W-:Y:S01]  /*4c30*/  IMAD.SHL.U32 R2, R101.reuse, 0x20, RZ ;  /* 0x0000002065027824 */ /* 0x040fe200078e00ff */
[C---:B------:R-:W-:Y:S01]  /*4c40*/  SHF.L.U32 R46, R101.reuse, 0x10, RZ ;  /* 0x00000010652e7819 */ /* 0x040fe200000006ff */
[C---:B------:R-:W-:Y:S01]  /*4c50*/  IMAD.SHL.U32 R100, R101.reuse, 0x4, RZ ;  /* 0x0000000465647824 */ /* 0x040fe200078e00ff */
[C---:B------:R-:W-:Y:S01]  /*4c60*/  LOP3.LUT R102, R101.reuse, 0x60, RZ, 0xc0, !PT ;  /* 0x0000006065667812 */ /* 0x040fe200078ec0ff */
[----:B------:R-:W-:Y:S01]  /*4c70*/  HFMA2 R97, -RZ, RZ, 0, 5.9604644775390625e-08 ;  /* 0x00000001ff617431 */ /* 0x000fe200000001ff */
[----:B------:R-:W-:Y:S02]  /*4c80*/  UMOV UR48, 0x400 ;  /* 0x0000040000307882 */ /* 0x000fe40000000000 */
[----:B------:R-:W1:Y:S01]  /*4c90*/  LDC R91, c[0x0][0x370] ;  /* 0x0000dc00ff5b7b82 */ /* 0x000e620000000800 */
[----:B------:R-:W-:Y:S01]  /*4ca0*/  ULEA UR48, UR37, UR48, 0x18 ;  /* 0x0000003025307291 */ /* 0x000fe2000f8ec0ff */
[----:B------:R-:W-:Y:S01]  /*4cb0*/  LOP3.LUT R3, R2, 0xc0, RZ, 0xc0, !PT ;  /* 0x000000c002037812 */ /* 0x000fe200078ec0ff */
[----:B------:R-:W-:Y:S01]  /*4cc0*/  HFMA2 R95, -RZ, RZ, 0, 0 ;  /* 0x00000000ff5f7431 */ /* 0x000fe200000001ff */
[----:B------:R-:W-:Y:S01]  /*4cd0*/  LOP3.LUT R99, R101, 0x2, RZ, 0xc0, !PT ;  /* 0x0000000265637812 */ /* 0x000fe200078ec0ff */
[----:B------:R-:W-:Y:S01]  /*4ce0*/  UIADD3 UR4, UPT, UPT, UR48, 0x200, URZ ;  /* 0x0000020030047890 */ /* 0x000fe2000fffe0ff */
[----:B------:R-:W-:Y:S01]  /*4cf0*/  LOP3.LUT R100, R3, 0x18, R100, 0xf8, !PT ;  /* 0x0000001803647812 */ /* 0x000fe200078ef864 */
[----:B------:R-:W-:Y:S01]  /*4d00*/  IMAD.MOV.U32 R45, RZ, RZ, RZ ;  /* 0x000000ffff2d7224 */ /* 0x000fe200078e00ff */
[----:B------:R-:W2:Y:S01]  /*4d10*/  LDC R42, c[0x0][0xb0c] ;  /* 0x0002c300ff2a7b82 */ /* 0x000ea20000000800 */
[----:B------:R-:W-:Y:S01]  /*4d20*/  LOP3.LUT R46, R46, 0x600000, RZ, 0xc0, !PT ;  /* 0x006000002e2e7812 */ /* 0x000fe200078ec0ff */
[----:B------:R-:W-:Y:S01]  /*4d30*/  IMAD.MOV.U32 R105, RZ, RZ, RZ ;  /* 0x000000ffff697224 */ /* 0x000fe200078e00ff */
[----:B------:R-:W-:Y:S01]  /*4d40*/  LOP3.LUT R100, R100, 0xf20, R2, 0xf8, !PT ;  /* 0x00000f2064647812 */ /* 0x000fe200078ef802 */
[----:B------:R-:W-:Y:S01]  /*4d50*/  IMAD.U32 R93, RZ, RZ, UR4 ;  /* 0x00000004ff5d7e24 */ /* 0x000fe2000f8e00ff */
[----:B------:R-:W-:Y:S01]  /*4d60*/  LOP3.LUT R101, R101, 0x4, RZ, 0xc0, !PT ;  /* 0x0000000465657812 */ /* 0x000fe200078ec0ff */
[----:B------:R-:W4:Y:S01]  /*4d70*/  LDCU.64 UR52, c[0x0][0x348] ;  /* 0x00006900ff3477ac */ /* 0x000f220008000a00 */
[----:B------:R-:W-:Y:S01]  /*4d80*/  MOV R96, RZ ;  /* 0x000000ff00607202 */ /* 0x000fe20000000f00 */
[----:B------:R-:W1:Y:S01]  /*4d90*/  LDC R89, c[0x0][0xb20] ;  /* 0x0002c800ff597b82 */ /* 0x000e620000000800 */
[----:B------:R-:W3:Y:S01]  /*4da0*/  LDS R0, [UR48+0x130] ;  /* 0x00013030ff007984 */ /* 0x000ee20008000800 */
[----:B------:R-:W-:Y:S01]  /*4db0*/  IMAD R100, R100, 0x2, R93 ;  /* 0x0000000264647824 */ /* 0x000fe200078e025d */
[----:B------:R-:W1:Y:S03]  /*4dc0*/  LDCU.64 UR38, c[0x0][0x888] ;  /* 0x00011100ff2677ac */ /* 0x000e660008000a00 */
[--C-:B------:R-:W-:Y:S01]  /*4dd0*/  IMAD R99, R99, -0x10, R100.reuse ;  /* 0xfffffff063637824 */ /* 0x100fe200078e0264 */
[----:B------:R-:W1:Y:S01]  /*4de0*/  LDCU.64 UR44, c[0x0][0x890] ;  /* 0x00011200ff2c77ac */ /* 0x000e620008000a00 */
[----:B------:R-:W1:Y:S01]  /*4df0*/  LDC R41, c[0x0][0xb30] ;  /* 0x0002cc00ff297b82 */ /* 0x000e620000000800 */
[----:B------:R-:W-:Y:S01]  /*4e00*/  IMAD R98, R101, -0x10, R100 ;  /* 0xfffffff065627824 */ /* 0x000fe200078e0264 */
[----:B------:R-:W-:Y:S01]  /*4e10*/  UMOV UR49, URZ ;  /* 0x000000ff00317c82 */ /* 0x000fe20008000000 */
[----:B------:R-:W-:-:S05]  /*4e20*/  UMOV UR51, URZ ;  /* 0x000000ff00337c82 */ /* 0x000fca0008000000 */
[----:B------:R-:W1:Y:S08]  /*4e30*/  LDC.64 R84, c[0x0][0xb10] ;  /* 0x0002c400ff547b82 */ /* 0x000e700000000a00 */
[----:B------:R-:W1:Y:S08]  /*4e40*/  LDC.64 R38, c[0x0][0xb18] ;  /* 0x0002c600ff267b82 */ /* 0x000e700000000a00 */
[----:B------:R-:W1:Y:S08]  /*4e50*/  LDC.64 R36, c[0x0][0xb28] ;  /* 0x0002ca00ff247b82 */ /* 0x000e700000000a00 */
[----:B------:R-:W1:Y:S01]  /*4e60*/  LDC.64 R82, c[0x0][0x8b0] ;  /* 0x00022c00ff527b82 */ /* 0x000e620000000a00 */
[----:B---3--:R-:W-:-:S07]  /*4e70*/  IMAD.IADD R46, R0, 0x1, R46 ;  /* 0x00000001002e7824 */ /* 0x008fce00078e022e */
[----:B------:R-:W3:Y:S08]  /*4e80*/  LDC.64 R80, c[0x0][0x8a8] ;  /* 0x00022a00ff507b82 */ /* 0x000ef00000000a00 */
[----:B--2-4-:R-:W1:Y:S02]  /*4e90*/  LDC R90, c[0x0][0x374] ;  /* 0x0000dd00ff5a7b82 */ /* 0x014e640000000800 */
.L_x_125:
[----:B------:R-:W-:Y:S02]  /*4ea0*/  LEA R0, R105, UR48, 0x3 ;  /* 0x0000003069007c11 */ /* 0x000fe4000f8e18ff */
[----:B------:R-:W-:Y:S02]  /*4eb0*/  SHF.L.U32 R2, R95, 0x1f, RZ ;  /* 0x0000001f5f027819 */ /* 0x000fe400000006ff */
[----:B-1----:R-:W-:Y:S02]  /*4ec0*/  LEA R16, R105, UR48, 0x4 ;  /* 0x0000003069107c11 */ /* 0x002fe4000f8e20ff */
[----:B------:R-:W2:Y:S02]  /*4ed0*/  SYNCS.PHASECHK.TRANS64.TRYWAIT P0, [R0+URZ+0x80], R2 ;  /* 0x00008002000075a7 */ /* 0x000ea400080011ff */
[----:B--23--:R-:W-:Y:S05]  /*4ee0*/  @!P0 BRA `(.L_x_82) ;  /* 0x00000048005c8947 */ /* 0x00cfea0003800000 */
.L_x_171:
[----:B------:R-:W4:Y:S01]  /*4ef0*/  LDC.64 R10, c[0x0][0xb10] ;  /* 0x0002c400ff0a7b82 */ /* 0x000f220000000a00 */
[----:B------:R-:W3:Y:S01]  /*4f00*/  LDS.128 R16, [R16+0x110] ;  /* 0x0001100010107984 */ /* 0x000ee20000000c00 */
[----:B-1----:R-:W-:Y:S01]  /*4f10*/  ISETP.NE.AND P1, PT, R41, 0x1, PT ;  /* 0x000000012900780c */ /* 0x002fe20003f25270 */
[----:B--2---:R-:W-:Y:S01]  /*4f20*/  VIADD R0, R0, 0x90 ;  /* 0x0000009000007836 */ /* 0x004fe20000000000 */
[----:B------:R-:W-:Y:S04]  /*4f30*/  ISETP.GE.AND P0, PT, R40, 0x1, PT ;  /* 0x000000012800780c */ /* 0x000fe80003f06270 */
[----:B------:R-:W1:Y:S01]  /*4f40*/  LDC.64 R8, c[0x0][0xb18] ;  /* 0x0002c600ff087b82 */ /* 0x000e620000000a00 */
[----:B------:R-:W-:Y:S01]  /*4f50*/  PRMT R0, RZ, 0x654, R0 ;  /* 0x00000654ff007816 */ /* 0x000fe20000000000 */
[----:B------:R-:W-:Y:S01]  /*4f60*/  @!PT LDS RZ, [RZ] ;  /* 0x00000000fffff984 */ /* 0x000fe20000000800 */
[----:B------:R-:W-:Y:S01]  /*4f70*/  @!PT LDS RZ, [RZ] ;  /* 0x00000000fffff984 */ /* 0x000fe20000000800 */
[----:B------:R-:W-:Y:S01]  /*4f80*/  @!PT LDS RZ, [RZ] ;  /* 0x00000000fffff984 */ /* 0x000fe20000000800 */
[----:B------:R-:W-:Y:S01]  /*4f90*/  @!PT LDS RZ, [RZ] ;  /* 0x00000000fffff984 */ /* 0x000fe20000000800 */
[----:B------:R2:W-:Y:S06]  /*4fa0*/  MEMBAR.ALL.CTA ;  /* 0x0000000000007992 */ /* 0x0005ec0000008000 */
[----:B--2---:R-:W2:Y:S01]  /*4fb0*/  FENCE.VIEW.ASYNC.S ;  /* 0x00000000000073c6 */ /* 0x004ea20000000000 */
[----:B------:R-:W1:Y:S08]  /*4fc0*/  @!P1 LDC R12, c[0x0][0xb20] ;  /* 0x0002c800ff0c9b82 */ /* 0x000e700000000800 */
[----:B------:R-:W1:Y:S01]  /*4fd0*/  @!P1 LDC R7, c[0x0][0xb0c] ;  /* 0x0002c300ff079b82 */ /* 0x000e620000000800 */
[----:B--2---:R2:W-:Y:S01]  /*4fe0*/  SYNCS.ARRIVE.TRANS64.RED.A1T0 RZ, [R0+URZ], RZ ;  /* 0x000000ff00ff79a7 */ /* 0x0045e200081004ff */
[----:B---3--:R-:W-:Y:S04]  /*4ff0*/  LOP3.LUT P4, RZ, R18, 0x1, RZ, 0xc0, !PT ;  /* 0x0000000112ff7812 */ /* 0x008fe8000788c0ff */
[----:B------:R-:W-:Y:S09]  /*5000*/  P2R R103, PR, RZ, 0x10 ;  /* 0x00000010ff677803 */ /* 0x000ff20000000000 */
[----:B------:R-:W-:Y:S02]  /*5010*/  @P4 MOV R44, R16 ;  /* 0x00000010002c4202 */ /* 0x000fe40000000f00 */
[----:B------:R-:W-:Y:S01]  /*5020*/  @P4 LOP3.LUT R43, R17, 0xffff, RZ, 0xc0, !PT ;  /* 0x0000ffff112b4812 */ /* 0x000fe200078ec0ff */
[----:B--2-4-:R-:W-:Y:S06]  /*5030*/  @!P0 BRA `(.L_x_83) ;  /* 0x0000000000a48947 */ /* 0x014fec0003800000 */
[----:B------:R-:W-:Y:S01]  /*5040*/  IMAD.HI.U32 R0, R90, R39, RZ ;  /* 0x000000275a007227 */ /* 0x000fe200078e00ff */
[----:B------:R-:W-:Y:S02]  /*5050*/  ISETP.NE.AND P0, PT, R38, 0x1, PT ;  /* 0x000000012600780c */ /* 0x000fe40003f05270 */
[----:B------:R-:W-:Y:S01]  /*5060*/  ISETP.NE.AND P2, PT, R40, 0x1, PT ;  /* 0x000000012800780c */ /* 0x000fe20003f45270 */
[----:B------:R-:W-:Y:S01]  /*5070*/  IMAD.HI.U32 R4, R91, R84, RZ ;  /* 0x000000545b047227 */ /* 0x000fe200078e00ff */
[----:B------:R-:W-:Y:S02]  /*5080*/  SHF.R.U32.HI R0, RZ, R89, R0 ;  /* 0x00000059ff007219 */ /* 0x000fe40000011600 */
[----:B------:R-:W-:Y:S01]  /*5090*/  ISETP.NE.AND P3, PT, R42, 0x1, PT ;  /* 0x000000012a00780c */ /* 0x000fe20003f65270 */
[----:B------:R-:W-:Y:S01]  /*50a0*/  IMAD.HI.U32 R6, R43, R39, RZ ;  /* 0x000000272b067227 */ /* 0x000fe200078e00ff */
[-C--:B------:R-:W-:Y:S02]  /*50b0*/  SHF.R.U32.HI R4, RZ, R85.reuse, R4 ;  /* 0x00000055ff047219 */ /* 0x080fe40000011604 */
[----:B------:R-:W-:Y:S01]  /*50c0*/  SEL R0, R90, R0, !P0 ;  /* 0x000000005a007207 */ /* 0x000fe20004000000 */
[----:B------:R-:W-:Y:S01]  /*50d0*/  IMAD.HI.U32 R5, R44, R84, RZ ;  /* 0x000000542c057227 */ /* 0x000fe200078e00ff */
[----:B------:R-:W-:Y:S03]  /*50e0*/  SEL R4, R91, R4, !P3 ;  /* 0x000000045b047207 */ /* 0x000fe60005800000 */
[-C--:B------:R-:W-:Y:S01]  /*50f0*/  IMAD.HI.U32 R3, R0, R36.reuse, RZ ;  /* 0x0000002400037227 */ /* 0x080fe200078e00ff */
[----:B------:R-:W-:Y:S03]  /*5100*/  SHF.R.U32.HI R5, RZ, R85, R5 ;  /* 0x00000055ff057219 */ /* 0x000fe60000011605 */
[----:B------:R-:W-:Y:S01]  /*5110*/  IMAD.HI.U32 R2, R4, R36, RZ ;  /* 0x0000002404027227 */ /* 0x000fe200078e00ff */
[----:B------:R-:W-:Y:S02]  /*5120*/  @P2 SHF.R.U32.HI R0, RZ, R37, R3 ;  /* 0x00000025ff002219 */ /* 0x000fe40000011603 */
[----:B------:R-:W-:Y:S02]  /*5130*/  SHF.R.U32.HI R3, RZ, R89, R6 ;  /* 0x00000059ff037219 */ /* 0x000fe40000011606 */
[----:B------:R-:W-:Y:S01]  /*5140*/  @P2 SHF.R.U32.HI R4, RZ, R37, R2 ;  /* 0x00000025ff042219 */ /* 0x000fe20000011602 */
[----:B------:R-:W-:Y:S01]  /*5150*/  IMAD R0, R40, R0, RZ ;  /* 0x0000000028007224 */ /* 0x000fe200078e02ff */
[----:B------:R-:W-:Y:S02]  /*5160*/  SEL R3, R43, R3, !P0 ;  /* 0x000000032b037207 */ /* 0x000fe40004000000 */
[----:B------:R-:W-:Y:S01]  /*5170*/  SEL R2, R44, R5, !P3 ;  /* 0x000000052c027207 */ /* 0x000fe20005800000 */
[----:B------:R-:W-:Y:S01]  /*5180*/  IMAD R5, R40, R4, RZ ;  /* 0x0000000428057224 */ /* 0x000fe200078e02ff */
[C---:B------:R-:W-:Y:S01]  /*5190*/  ISETP.GE.AND P0, PT, R3.reuse, R0, PT ;  /* 0x000000000300720c */ /* 0x040fe20003f06270 */
[C---:B------:R-:W-:Y:S03]  /*51a0*/  IMAD.HI.U32 R0, R3.reuse, R36, RZ ;  /* 0x0000002403007227 */ /* 0x040fe600078e00ff */
[C---:B------:R-:W-:Y:S02]  /*51b0*/  ISETP.GE.OR P0, PT, R2.reuse, R5, P0 ;  /* 0x000000050200720c */ /* 0x040fe40000706670 */
[----:B------:R-:W-:Y:S04]  /*51c0*/  SHF.R.U32.HI R0, RZ, R37, R0 ;  /* 0x00000025ff007219 */ /* 0x000fe80000011600 */
[C---:B------:R-:W-:Y:S05]  /*51d0*/  SEL R6, R3.reuse, R0, !P2 ;  /* 0x0000000003067207 */ /* 0x040fea0005000000 */
        /* <DEDUP_REMOVED lines=14> */
[----:B------:R-:W-:Y:S07]  /*52c0*/  IMAD R43, R3, R38, R43 ;  /* 0x00000026032b7224 */ /* 0x000fee00078e022b */
.L_x_83:
[----:B-1----:R-:W-:Y:S01]  /*52d0*/  @!P1 ISETP.NE.AND P0, PT, R8, 0x1, PT ;  /* 0x000000010800980c */ /* 0x002fe20003f05270 */
[----:B------:R-:W-:Y:S01]  /*52e0*/  @!P1 IMAD.HI.U32 R2, R43, R9, RZ ;  /* 0x000000092b029227 */ /* 0x000fe200078e00ff */
[----:B------:R-:W-:Y:S01]  /*52f0*/  R2UR UR42, R15 ;  /* 0x000000000f2a72ca */ /* 0x000fe200000e0000 */
[----:B------:R-:W-:Y:S01]  /*5300*/  BSSY.RECONVERGENT B6, `(.L_x_84) ;  /* 0x0000031000067945 */ /* 0x000fe20003800200 */
[----:B------:R-:W-:Y:S01]  /*5310*/  R2UR UR41, R14 ;  /* 0x000000000e2972ca */ /* 0x000fe200000e0000 */
[C---:B------:R-:W-:Y:S01]  /*5320*/  @!P1 IMAD.HI.U32 R0, R44.reuse, R10, RZ ;  /* 0x0000000a2c009227 */ /* 0x040fe200078e00ff */
[----:B------:R-:W-:Y:S02]  /*5330*/  @!P1 SHF.R.U32.HI R2, RZ, R12, R2 ;  /* 0x0000000cff029219 */ /* 0x000fe40000011602 */
[----:B------:R-:W-:Y:S01]  /*5340*/  @!P1 ISETP.NE.AND P2, PT, R7, 0x1, PT ;  /* 0x000000010700980c */ /* 0x000fe20003f45270 */
[----:B------:R-:W-:Y:S01]  /*5350*/  VIADD R105, R105, 0x1 ;  /* 0x0000000169697836 */ /* 0x000fe20000000000 */
[----:B------:R-:W-:Y:S02]  /*5360*/  @!P1 SEL R2, R43, R2, !P0 ;  /* 0x000000022b029207 */ /* 0x000fe40004000000 */
[----:B------:R-:W-:Y:S02]  /*5370*/  @!P1 SHF.R.U32.HI R0, RZ, R11, R0 ;  /* 0x0000000bff009219 */ /* 0x000fe40000011600 */
[----:B------:R-:W-:Y:S01]  /*5380*/  LOP3.LUT P0, RZ, R93, 0x1b0, RZ, 0xc0, !PT ;  /* 0x000001b05dff7812 */ /* 0x000fe2000780c0ff */
[----:B------:R-:W-:Y:S01]  /*5390*/  USHF.L.U32 UR42, UR42, 0x7, URZ ;  /* 0x000000072a2a7899 */ /* 0x000fe200080006ff */
[----:B------:R-:W-:Y:S01]  /*53a0*/  @!P1 SEL R3, R44, R0, !P2 ;  /* 0x000000002c039207 */ /* 0x000fe20005000000 */
[----:B------:R-:W-:Y:S01]  /*53b0*/  USHF.L.U32 UR41, UR41, 0x7, URZ ;  /* 0x0000000729297899 */ /* 0x000fe200080006ff */
[----:B------:R-:W-:Y:S03]  /*53c0*/  @P4 SHF.R.U32.HI R94, RZ, 0x10, R17 ;  /* 0x00000010ff5e4819 */ /* 0x000fe60000011611 */
[----:B------:R-:W-:Y:S02]  /*53d0*/  @!P1 IMAD.IADD R0, R2, 0x1, -R3 ;  /* 0x0000000102009824 */ /* 0x000fe400078e0a03 */
[----:B------:R-:W-:Y:S02]  /*53e0*/  @!P1 IMAD.IADD R2, R3, 0x1, -R2 ;  /* 0x0000000103029824 */ /* 0x000fe400078e0a02 */
[----:B------:R-:W-:Y:S02]  /*53f0*/  @!P1 IMAD R44, R0, R7, R44 ;  /* 0x00000007002c9224 */ /* 0x000fe400078e022c */
[----:B------:R-:W-:Y:S01]  /*5400*/  @!P1 IMAD R43, R2, R8, R43 ;  /* 0x00000008022b9224 */ /* 0x000fe200078e022b */
[----:B------:R-:W-:Y:S06]  /*5410*/  @!P0 BRA `(.L_x_85) ;  /* 0x00000000007c8947 */ /* 0x000fec0003800000 */
[----:B------:R-:W1:Y:S01]  /*5420*/  LDCU.64 UR8, c[0x4][0x80] ;  /* 0x01001000ff0877ac */ /* 0x000e620008000a00 */
[----:B------:R-:W-:Y:S01]  /*5430*/  MOV R2, 0x0 ;  /* 0x0000000000027802 */ /* 0x000fe20000000f00 */
[----:B------:R-:W-:Y:S02]  /*5440*/  HFMA2 R12, -RZ, RZ, 0, 5.9604644775390625e-08 ;  /* 0x00000001ff0c7431 */ /* 0x000fe400000001ff */
[----:B------:R-:W-:Y:S01]  /*5450*/  IMAD.MOV.U32 R8, RZ, RZ, 0x70 ;  /* 0x00000070ff087424 */ /* 0x000fe200078e00ff */
[----:B------:R2:W3:Y:S01]  /*5460*/  LDC.64 R14, c[0x4][R2] ;  /* 0x01000000020e7b82 */ /* 0x0004e20000000a00 */
[----:B------:R-:W4:Y:S01]  /*5470*/  LDCU.64 UR6, c[0x4][0x88] ;  /* 0x01001100ff0677ac */ /* 0x000f220008000a00 */
[----:B------:R-:W-:Y:S01]  /*5480*/  IMAD.MOV.U32 R13, RZ, RZ, RZ ;  /* 0x000000ffff0d7224 */ /* 0x000fe200078e00ff */
[----:B------:R-:W2:Y:S01]  /*5490*/  LDCU.64 UR4, c[0x4][0x8] ;  /* 0x01000100ff0477ac */ /* 0x000ea20008000a00 */
[----:B-1----:R-:W-:Y:S01]  /*54a0*/  MOV R5, UR9 ;  /* 0x0000000900057c02 */ /* 0x002fe20008000f00 */
[----:B------:R-:W-:Y:S01]  /*54b0*/  IMAD.U32 R4, RZ, RZ, UR8 ;  /* 0x00000008ff047e24 */ /* 0x000fe2000f8e00ff */
[----:B----4-:R-:W-:Y:S01]  /*54c0*/  MOV R7, UR7 ;  /* 0x0000000700077c02 */ /* 0x010fe20008000f00 */
[----:B------:R-:W-:Y:S01]  /*54d0*/  IMAD.U32 R6, RZ, RZ, UR6 ;  /* 0x00000006ff067e24 */ /* 0x000fe2000f8e00ff */
[----:B--2---:R-:W-:Y:S01]  /*54e0*/  MOV R11, UR5 ;  /* 0x00000005000b7c02 */ /* 0x004fe20008000f00 */
[----:B------:R-:W-:Y:S02]  /*54f0*/  IMAD.U32 R10, RZ, RZ, UR4 ;  /* 0x00000004ff0a7e24 */ /* 0x000fe4000f8e00ff */
[----:B------:R-:W-:Y:S07]  /*5500*/  LEPC R20, `(.L_x_86) ;  /* 0x000000001014794e */ /* 0x000fee0000000000 */
[----:B---3-5:R-:W-:Y:S05]  /*5510*/  CALL.ABS.NOINC R14 ;  /* 0x000000000e007343 */ /* 0x028fea0003c00000 */
.L_x_86:
[----:B------:R-:W1:Y:S01]  /*5520*/  LDCU.64 UR8, c[0x4][0x80] ;  /* 0x01001000ff0877ac */ /* 0x000e620008000a00 */
[----:B------:R-:W2:Y:S01]  /*5530*/  LDC.64 R2, c[0x4][R2] ;  /* 0x0100000002027b82 */ /* 0x000ea20000000a00 */
[----:B------:R-:W-:Y:S02]  /*5540*/  HFMA2 R12, -RZ, RZ, 0, 5.9604644775390625e-08 ;  /* 0x00000001ff0c7431 */ /* 0x000fe400000001ff */
[----:B------:R-:W-:Y:S02]  /*5550*/  IMAD.MOV.U32 R8, RZ, RZ, 0x70 ;  /* 0x00000070ff087424 */ /* 0x000fe400078e00ff */
[----:B------:R-:W-:Y:S01]  /*5560*/  IMAD.MOV.U32 R13, RZ, RZ, RZ ;  /* 0x000000ffff0d7224 */ /* 0x000fe200078e00ff */
[----:B------:R-:W3:Y:S01]  /*5570*/  LDCU.64 UR6, c[0x4][0x88] ;  /* 0x01001100ff0677ac */ /* 0x000ee20008000a00 */
[----:B------:R-:W4:Y:S01]  /*5580*/  LDCU.64 UR4, c[0x4][0x8] ;  /* 0x01000100ff0477ac */ /* 0x000f220008000a00 */
[----:B-1----:R-:W-:Y:S02]  /*5590*/  MOV R4, UR8 ;  /* 0x0000000800047c02 */ /* 0x002fe40008000f00 */
[----:B------:R-:W-:Y:S02]  /*55a0*/  MOV R5, UR9 ;  /* 0x0000000900057c02 */ /* 0x000fe40008000f00 */
[----:B---3--:R-:W-:Y:S01]  /*55b0*/  MOV R7, UR7 ;  /* 0x0000000700077c02 */ /* 0x008fe20008000f00 */
[----:B------:R-:W-:Y:S01]  /*55c0*/  IMAD.U32 R6, RZ, RZ, UR6 ;  /* 0x00000006ff067e24 */ /* 0x000fe2000f8e00ff */
[----:B----4-:R-:W-:Y:S01]  /*55d0*/  MOV R11, UR5 ;  /* 0x00000005000b7c02 */ /* 0x010fe20008000f00 */
[----:B------:R-:W-:Y:S02]  /*55e0*/  IMAD.U32 R10, RZ, RZ, UR4 ;  /* 0x00000004ff0a7e24 */ /* 0x000fe4000f8e00ff */
[----:B------:R-:W-:Y:S07]  /*55f0*/  LEPC R20, `(.L_x_85) ;  /* 0x000000001014794e */ /* 0x000fee0000000000 */
[----:B--2---:R-:W-:Y:S05]  /*5600*/  CALL.ABS.NOINC R2 ;  /* 0x0000000002007343 */ /* 0x004fea0003c00000 */
.L_x_85:
[----:B------:R-:W-:Y:S05]  /*5610*/  BSYNC.RECONVERGENT B6 ;  /* 0x0000000000067941 */ /* 0x000fea0003800200 */
.L_x_84:
[----:B------:R-:W-:Y:S01]  /*5620*/  ISETP.NE.U32.AND P4, PT, R82, RZ, PT ;  /* 0x000000ff5200720c */ /* 0x000fe20003f85070 */
[----:B------:R-:W-:Y:S01]  /*5630*/  UISETP.NE.AND UP2, UPT, UR50, URZ, UPT ;  /* 0x000000ff3200728c */ /* 0x000fe2000bf45270 */
[----:B------:R-:W-:Y:S01]  /*5640*/  ISETP.NE.U32.AND P2, PT, RZ, UR38, PT ;  /* 0x00000026ff007c0c */ /* 0x000fe2000bf45070 */
[----:B------:R-:W-:Y:S01]  /*5650*/  UISETP.NE.U32.AND UP1, UPT, UR44, URZ, UPT ;  /* 0x000000ff2c00728c */ /* 0x000fe2000bf25070 */
[----:B------:R-:W-:Y:S01]  /*5660*/  ISETP.NE.AND.EX P4, PT, R83, RZ, PT, P4 ;  /* 0x000000ff5300720c */ /* 0x000fe20003f85340 */
[----:B------:R-:W-:Y:S01]  /*5670*/  UPLOP3.LUT UP0, UPT, UPT, UPT, UPT, 0x40, 0x4 ;  /* 0x000000000004789c */ /* 0x000fe20003f0e870 */
[----:B------:R-:W-:Y:S01]  /*5680*/  ISETP.NE.AND.EX P2, PT, RZ, UR39, PT, P2 ;  /* 0x00000027ff007c0c */ /* 0x000fe2000bf45320 */
[----:B------:R-:W-:Y:S01]  /*5690*/  UISETP.NE.AND.EX UP1, UPT, UR45, URZ, UPT, UP1 ;  /* 0x000000ff2d00728c */ /* 0x000fe2000bf25310 */
[----:B------:R-:W-:Y:S04]  /*56a0*/  PLOP3.LUT P1, PT, PT, PT, UP2, 0x80, 0x8 ;  /* 0x000000000008781c */ /* 0x000fe80003f2f028 */
[----:B------:R-:W-:Y:S06]  /*56b0*/  @UP2 UPLOP3.LUT UP0, UPT, UPT, UPT, UP1, 0x80, 0x8 ;  /* 0x000000000008289c */ /* 0x000fec0003f0f010 */
[----:B------:R-:W-:Y:S01]  /*56c0*/  PLOP3.LUT P0, PT, PT, PT, UP0, 0x80, 0x8 ;  /* 0x000000000008781c */ /* 0x000fe20003f0f008 */
[----:B------:R-:W-:Y:S01]  /*56d0*/  @!UPT UIADD3 URZ, UPT, UPT, URZ, URZ, URZ ;  /* 0x000000fffffff290 */ /* 0x000fe2000fffe0ff */
[----:B------:R-:W-:Y:S11]  /*56e0*/  BRA.U !UP1, `(.L_x_87) ;  /* 0x0000000109387547 */ /* 0x000ff6000b800000 */
[----:B------:R-:W-:Y:S01]  /*56f0*/  UISETP.NE.U32.AND UP0, UPT, UR38, URZ, UPT ;  /* 0x000000ff2600728c */ /* 0x000fe2000bf05070 */
[----:B------:R-:W-:Y:S02]  /*5700*/  HFMA2 R0, -RZ, RZ, 0, 5.9604644775390625e-08 ;  /* 0x00000001ff007431 */ /* 0x000fe400000001ff */
[----:B------:R-:W-:Y:S01]  /*5710*/  IMAD.MOV.U32 R88, RZ, RZ, 0x1 ;  /* 0x00000001ff587424 */ /* 0x000fe200078e00ff */
[----:B------:R-:W-:Y:S06]  /*5720*/  UISETP.NE.AND.EX UP0, UPT, UR39, URZ, UPT, UP0 ;  /* 0x000000ff2700728c */ /* 0x000fec000bf05300 */
[----:B------:R-:W-:Y:S05]  /*5730*/  PLOP3.LUT P3, PT, PT, PT, UP0, 0x80, 0x8 ;  /* 0x000000000008781c */ /* 0x000fea0003f6f008 */
[----:B------:R-:W1:Y:S01]  /*5740*/  @UP0 LDCU.64 UR6, c[0x0][0x888] ;  /* 0x00011100ff0607ac */ /* 0x000e620008000a00 */
[----:B------:R-:W-:Y:S07]  /*5750*/  @UP0 UIMAD UR4, UR36, UR44, URZ ;  /* 0x0000002c240402a4 */ /* 0x000fee000f8e02ff */
[----:B------:R-:W-:Y:S01]  /*5760*/  @!P3 PRMT R88, R0, 0x7610, R88 ;  /* 0x000076100058b816 */ /* 0x000fe20000000058 */
[----:B-1----:R-:W-:Y:S03]  /*5770*/  @UP0 UIMAD.WIDE UR6, UR4, 0x4, UR6 ;  /* 0x00000004040608a5 */ /* 0x002fe6000f8e0206 */
[----:B------:R-:W1:Y:S03]  /*5780*/  @!UP0 LDCU UR4, c[0x0][0x880] ;  /* 0x00011000ff0487ac */ /* 0x000e660008000800 */
[----:B------:R-:W-:Y:S01]  /*5790*/  IMAD.U32 R2, RZ, RZ, UR6 ;  /* 0x00000006ff027e24 */ /* 0x000fe2000f8e00ff */
[----:B------:R-:W-:Y:S05]  /*57a0*/  MOV R3, UR7 ;  /* 0x0000000700037c02 */ /* 0x000fea0008000f00 */
[----:B-----5:R2:W5:Y:S02]  /*57b0*/  @P3 LDG.E R49, desc[UR46][R2.64] ;  /* 0x0000002e02313981 */ /* 0x020564000c1e1900 */
[----:B-12---:R-:W-:Y:S02]  /*57c0*/  @!P3 IMAD.U32 R49, RZ, RZ, UR4 ;  /* 0x00000004ff31be24 */ /* 0x006fe4000f8e00ff */
.L_x_87:
[----:B------:R-:W-:Y:S05]  /*57d0*/  @!P4 BRA `(.L_x_88) ;  /* 0x000000000020c947 */ /* 0x000fea0003800000 */
[----:B------:R-:W-:Y:S04]  /*57e0*/  ISETP.NE.U32.AND P3, PT, R80, RZ, PT ;  /* 0x000000ff5000720c */ /* 0x000fe80003f65070 */
[----:B------:R-:W-:Y:S11]  /*57f0*/  ISETP.NE.AND.EX P3, PT, R81, RZ, PT, P3 ;  /* 0x000000ff5100720c */ /* 0x000ff60003f65330 */
[----:B------:R-:W-:Y:S02]  /*5800*/  @!UPT UIADD3 URZ, UPT, UPT, URZ, URZ, URZ ;  /* 0x000000fffffff290 */ /* 0x000fe4000fffe0ff */
[----:B------:R-:W1:Y:S01]  /*5810*/  @P3 LDC.64 R2, c[0x0][0x8a8] ;  /* 0x00022a00ff023b82 */ /* 0x000e620000000a00 */
[----:B------:R-:W-:Y:S04]  /*5820*/  @P3 IMAD R0, R82, UR36, RZ ;  /* 0x0000002452003c24 */ /* 0x000fe8000f8e02ff */
[----:B-1----:R-:W-:Y:S05]  /*5830*/  @P3 IMAD.WIDE R2, R0, 0x4, R2 ;  /* 0x0000000400023825 */ /* 0x002fea00078e0202 */
[----:B-----5:R1:W5:Y:S02]  /*5840*/  @P3 LDG.E R47, desc[UR46][R2.64] ;  /* 0x0000002e022f3981 */ /* 0x020364000c1e1900 */
[----:B-1----:R-:W2:Y:S02]  /*5850*/  @!P3 LDC R47, c[0x0][0x8a0] ;  /* 0x00022800ff2fbb82 */ /* 0x002ea40000000800 */
.L_x_88:
[----:B-----5:R-:W-:Y:S01]  /*5860*/  FSETP.NEU.AND P3, PT, R49, RZ, PT ;  /* 0x000000ff3100720b */ /* 0x020fe20003f6d000 */
[----:B------:R-:W-:Y:S01]  /*5870*/  BSSY B1, `(.L_x_89) ;  /* 0x0000039000017945 */ /* 0x000fe20003800000 */
[----:B------:R-:W-:Y:S01]  /*5880*/  SEL R3, RZ, 0xffffffff, P2 ;  /* 0xffffffffff037807 */ /* 0x000fe20001000000 */
[----:B------:R-:W-:Y:S01]  /*5890*/  IMAD.MOV.U32 R66, RZ, RZ, 0x1 ;  /* 0x00000001ff427424 */ /* 0x000fe200078e00ff */
[----:B------:R-:W-:Y:S01]  /*58a0*/  @P1 LOP3.LUT P2, RZ, R88, 0xff, RZ, 0xc0, !PT ;  /* 0x000000ff58ff1812 */ /* 0x000fe2000784c0ff */
[----:B------:R-:W-:Y:S01]  /*58b0*/  IMAD R48, R45, 0x80, R46 ;  /* 0x000000802d307824 */ /* 0x000fe200078e022e */
[----:B------:R-:W-:Y:S01]  /*58c0*/  @P1 SEL R0, RZ, 0xffffffff, P3 ;  /* 0xffffffffff001807 */ /* 0x000fe20001800000 */
[----:B------:R-:W-:Y:S01]  /*58d0*/  IMAD R106, R101, -0x10, R99 ;  /* 0xfffffff0656a7824 */ /* 0x000fe200078e0263 */
[----:B------:R-:W-:Y:S01]  /*58e0*/  LOP3.LUT R97, R97, 0x1, RZ, 0x3c, !PT ;  /* 0x0000000161617812 */ /* 0x000fe200078e3cff */
[----:B------:R-:W-:Y:S01]  /*58f0*/  IMAD.MOV.U32 R65, RZ, RZ, RZ ;  /* 0x000000ffff417224 */ /* 0x000fe200078e00ff */
[----:B------:R-:W-:Y:S02]  /*5900*/  @P0 SEL R0, R3, R0, !P2 ;  /* 0x0000000003000207 */ /* 0x000fe40005000000 */
[----:B------:R-:W-:Y:S02]  /*5910*/  CS2R R78, SRZ ;  /* 0x00000000004e7805 */ /* 0x000fe4000001ff00 */
[----:B------:R-:W-:Y:S02]  /*5920*/  LEA R64, R45, UR48, 0x3 ;  /* 0x000000302d407c11 */ /* 0x000fe4000f8e18ff */
[----:B------:R-:W-:Y:S02]  /*5930*/  CS2R R76, SRZ ;  /* 0x00000000004c7805 */ /* 0x000fe4000001ff00 */
[----:B------:R-:W-:Y:S02]  /*5940*/  @P1 LOP3.LUT R0, R0, 0x1, RZ, 0xc0, !PT ;  /* 0x0000000100001812 */ /* 0x000fe400078ec0ff */
[----:B------:R-:W-:Y:S02]  /*5950*/  CS2R R70, SRZ ;  /* 0x0000000000467805 */ /* 0x000fe4000001ff00 */
[----:B------:R-:W-:Y:S02]  /*5960*/  PLOP3.LUT P2, PT, PT, PT, UP1, 0x80, 0x8 ;  /* 0x000000000008781c */ /* 0x000fe40003f4f018 */
[----:B------:R-:W-:Y:S02]  /*5970*/  CS2R R68, SRZ ;  /* 0x0000000000447805 */ /* 0x000fe4000001ff00 */
[----:B------:R-:W-:Y:S02]  /*5980*/  ISETP.NE.U32.OR P5, PT, R0, 0x1, !P1 ;  /* 0x000000010000780c */ /* 0x000fe40004fa5470 */
[----:B------:R-:W-:Y:S02]  /*5990*/  CS2R R62, SRZ ;  /* 0x00000000003e7805 */ /* 0x000fe4000001ff00 */
[----:B------:R-:W-:Y:S02]  /*59a0*/  LOP3.LUT P4, R104, R88, 0xff, RZ, 0xc0, !PT ;  /* 0x000000ff58687812 */ /* 0x000fe4000788c0ff */
[----:B------:R-:W-:Y:S02]  /*59b0*/  CS2R R60, SRZ ;  /* 0x00000000003c7805 */ /* 0x000fe4000001ff00 */
[----:B------:R-:W-:Y:S02]  /*59c0*/  SEL R2, RZ, 0xffffffff, P3 ;  /* 0xffffffffff027807 */ /* 0x000fe40001800000 */
[----:B------:R-:W-:Y:S02]  /*59d0*/  CS2R R58, SRZ ;  /* 0x00000000003a7805 */ /* 0x000fe4000001ff00 */
[----:B------:R-:W-:Y:S02]  /*59e0*/  P2R R107, PR, RZ, 0x20 ;  /* 0x00000020ff6b7803 */ /* 0x000fe40000000000 */
[----:B------:R-:W-:Y:S02]  /*59f0*/  CS2R R56, SRZ ;  /* 0x0000000000387805 */ /* 0x000fe4000001ff00 */
[----:B------:R-:W-:Y:S02]  /*5a00*/  @P2 SEL R2, R3, R2, !P4 ;  /* 0x0000000203022207 */ /* 0x000fe40006000000 */
[----:B------:R-:W-:Y:S02]  /*5a10*/  @P5 SHF.L.U32 R0, R97, 0x1f, RZ ;  /* 0x0000001f61005819 */ /* 0x000fe400000006ff */
[----:B------:R-:W-:Y:S02]  /*5a20*/  LOP3.LUT R2, R2, 0x1, RZ, 0xc0, !PT ;  /* 0x0000000102027812 */ /* 0x000fe400078ec0ff */
[----:B------:R1:W3:Y:S02]  /*5a30*/  @P5 SYNCS.PHASECHK.TRANS64.TRYWAIT P1, [UR48+0x30], R0 ;  /* 0x00003000ff0055a7 */ /* 0x0002e40008021130 */
[----:B------:R-:W-:Y:S04]  /*5a40*/  ISETP.NE.U32.AND P2, PT, R2, 0x1, PT ;  /* 0x000000010200780c */ /* 0x000fe80003f45070 */
[----:B------:R-:W-:Y:S02]  /*5a50*/  P2R R67, PR, RZ, 0x4 ;  /* 0x00000004ff437803 */ /* 0x000fe40000000000 */
[----:B-1----:R-:W-:Y:S04]  /*5a60*/  SHF.L.U32 R0, R96, 0x1f, RZ ;  /* 0x0000001f60007819 */ /* 0x002fe800000006ff */
[----:B------:R1:W4:Y:S01]  /*5a70*/  SYNCS.PHASECHK.TRANS64.TRYWAIT P0, [R64+URZ+0xa0], R0 ;  /* 0x0000a000400075a7 */ /* 0x00032200080011ff */
[----:B---3--:R-:W-:Y:S01]  /*5a80*/  @P5 SEL R66, RZ, 0x1, !P1 ;  /* 0x00000001ff425807 */ /* 0x008fe20004800000 */
[----:B-1----:R-:W-:Y:S06]  /*5a90*/  @!P5 BRA `(.L_x_90) ;  /* 0x000000000058d947 */ /* 0x002fec0003800000 */
[----:B------:R-:W-:Y:S01]  /*5aa0*/  IMAD.MOV.U32 R79, RZ, RZ, RZ ;  /* 0x000000ffff4f7224 */ /* 0x000fe200078e00ff */
[----:B------:R-:W-:Y:S01]  /*5ab0*/  ISETP.NE.AND P1, PT, R66, RZ, PT ;  /* 0x000000ff4200720c */ /* 0x000fe20003f25270 */
[----:B------:R-:W-:Y:S01]  /*5ac0*/  BSSY B0, `(.L_x_91) ;  /* 0x000000c000007945 */ /* 0x000fe20003800000 */
[----:B------:R-:W-:Y:S02]  /*5ad0*/  CS2R R58, SRZ ;  /* 0x00000000003a7805 */ /* 0x000fe4000001ff00 */
[----:B------:R-:W-:Y:S02]  /*5ae0*/  CS2R R56, SRZ ;  /* 0x0000000000387805 */ /* 0x000fe4000001ff00 */
[----:B------:R-:W-:Y:S02]  /*5af0*/  CS2R R62, SRZ ;  /* 0x00000000003e7805 */ /* 0x000fe4000001ff00 */
[----:B------:R-:W-:Y:S02]  /*5b00*/  CS2R R60, SRZ ;  /* 0x00000000003c7805 */ /* 0x000fe4000001ff00 */
[----:B------:R-:W-:Y:S02]  /*5b10*/  CS2R R70, SRZ ;  /* 0x0000000000467805 */ /* 0x000fe4000001ff00 */
[----:B------:R-:W-:Y:S02]  /*5b20*/  CS2R R68, SRZ ;  /* 0x0000000000447805 */ /* 0x000fe4000001ff00 */
[----:B------:R-:W-:Y:S01]  /*5b30*/  CS2R R76, SRZ ;  /* 0x00000000004c7805 */ /* 0x000fe2000001ff00 */
[----:B------:R-:W-:Y:S06]  /*5b40*/  @P1 BRA `(.L_x_92) ;  /* 0x00000000000c1947 */ /* 0x000fec0003800000 */
[----:B------:R-:W-:Y:S04]  /*5b50*/  SHF.L.U32 R3, R97, 0x1f, RZ ;  /* 0x0000001f61037819 */ /* 0x000fe800000006ff */
[----:B------:R-:W1:Y:S02]  /*5b60*/  SYNCS.PHASECHK.TRANS64.TRYWAIT P1, [UR48+0x30], R3 ;  /* 0x00003003ff0075a7 */ /* 0x000e640008021130 */
[----:B-1----:R-:W-:Y:S05]  /*5b70*/  @!P1 BRA `(.L_x_93) ;  /* 0x0000003c004c9947 */ /* 0x002fea0003800000 */
.L_x_92:
[----:B------:R-:W-:Y:S05]  /*5b80*/  BSYNC B0 ;  /* 0x0000000000007941 */ /* 0x000fea0003800000 */
.L_x_91:
[----:B------:R-:W-:Y:S01]  /*5b90*/  ISETP.NE.AND P1, PT, R67, RZ, PT ;  /* 0x000000ff4300720c */ /* 0x000fe20003f25270 */
[----:B------:R-:W-:Y:S11]  /*5ba0*/  HFMA2 R65, -RZ, RZ, 0, 5.9604644775390625e-08 ;  /* 0x00000001ff417431 */ /* 0x000ff600000001ff */
[----:B------:R-:W-:Y:S01]  /*5bb0*/  @!UPT UIADD3 URZ, UPT, UPT, URZ, URZ, URZ ;  /* 0x000000fffffff290 */ /* 0x000fe2000fffe0ff */
[----:B------:R3:W1:Y:S04]  /*5bc0*/  @P1 LDS.128 R56, [R100] ;  /* 0x0000000064381984 */ /* 0x0006680000000c00 */
[----:B------:R3:W1:Y:S04]  /*5bd0*/  @P1 LDS.128 R60, [R99+0x10] ;  /* 0x00001000633c1984 */ /* 0x0006680000000c00 */
[----:B------:R3:W1:Y:S04]  /*5be0*/  @P1 LDS.128 R68, [R98+0x20] ;  /* 0x0000200062441984 */ /* 0x0006680000000c00 */
[----:B------:R3:W1:Y:S02]  /*5bf0*/  @P1 LDS.128 R76, [R106+0x30] ;  /* 0x000030006a4c1984 */ /* 0x0006640000000c00 */
.L_x_90:
[----:B------:R-:W-:Y:S05]  /*5c00*/  BSYNC B1 ;  /* 0x0000000000017941 */ /* 0x000fea0003800000 */
.L_x_89:
[----:B-1----:R-:W-:Y:S04]  /*5c10*/  SHF.R.U32.HI R2, RZ, 0x15, R48 ;  /* 0x00000015ff027819 */ /* 0x002fe80000011630 */
[----:B------:R-:W-:Y:S01]  /*5c20*/  LOP3.LUT P1, RZ, R2, 0x3, R92, 0x48, !PT ;  /* 0x0000000302ff7812 */ /* 0x000fe2000782485c */
[----:B------:R-:W-:Y:S01]  /*5c30*/  @!UPT UIADD3 URZ, UPT, UPT, URZ, URZ, URZ ;  /* 0x000000fffffff290 */ /* 0x000fe2000fffe0ff */
[----:B----4-:R-:W-:Y:S11]  /*5c40*/  @P0 BRA `(.L_x_94) ;  /* 0x0000000000080947 */ /* 0x010ff60003800000 */
[----:B------:R-:W1:Y:S02]  /*5c50*/  SYNCS.PHASECHK.TRANS64.TRYWAIT P0, [R64+URZ+0xa0], R0 ;  /* 0x0000a000400075a7 */ /* 0x000e6400080011ff */
[----:B-1----:R-:W-:Y:S05]  /*5c60*/  @!P0 BRA `(.L_x_95) ;  /* 0x0000003c00288947 */ /* 0x002fea0003800000 */
.L_x_94:
[----:B------:R-:W-:Y:S05]  /*5c70*/  @!P1 BRA `(.L_x_96) ;  /* 0x0000000000409947 */ /* 0x000fea0003800000 */
[----:B------:R-:W4:Y:S01]  /*5c80*/  LDCU.64 UR8, c[0x4][0x70] ;  /* 0x01000e00ff0877ac */ /* 0x000f220008000a00 */
[----:B------:R-:W-:Y:S01]  /*5c90*/  MOV R3, 0x0 ;  /* 0x0000000000037802 */ /* 0x000fe20000000f00 */
[----:B------:R-:W-:Y:S02]  /*5ca0*/  HFMA2 R12, -RZ, RZ, 0, 5.9604644775390625e-08 ;  /* 0x00000001ff0c7431 */ /* 0x000fe400000001ff */
[----:B------:R-:W-:Y:S02]  /*5cb0*/  IMAD.MOV.U32 R8, RZ, RZ, 0x192 ;  /* 0x00000192ff087424 */ /* 0x000fe400078e00ff */
[----:B------:R-:W-:Y:S01]  /*5cc0*/  IMAD.MOV.U32 R13, RZ, RZ, RZ ;  /* 0x000000ffff0d7224 */ /* 0x000fe200078e00ff */
[----:B------:R-:W5:Y:S01]  /*5cd0*/  LDCU.64 UR6, c[0x4][0x78] ;  /* 0x01000f00ff0677ac */ /* 0x000f620008000a00 */
[----:B------:R-:W1:Y:S01]  /*5ce0*/  LDC.64 R2, c[0x4][R3] ;  /* 0x0100000003027b82 */ /* 0x000e620000000a00 */
[----:B------:R-:W2:Y:S01]  /*5cf0*/  LDCU.64 UR4, c[0x4][0x10] ;  /* 0x01000200ff0477ac */ /* 0x000ea20008000a00 */
[----:B----4-:R-:W-:Y:S01]  /*5d00*/  MOV R5, UR9 ;  /* 0x0000000900057c02 */ /* 0x010fe20008000f00 */
[----:B------:R-:W-:Y:S01]  /*5d10*/  IMAD.U32 R4, RZ, RZ, UR8 ;  /* 0x00000008ff047e24 */ /* 0x000fe2000f8e00ff */
[----:B-----5:R-:W-:Y:S01]  /*5d20*/  MOV R7, UR7 ;  /* 0x0000000700077c02 */ /* 0x020fe20008000f00 */
[----:B------:R-:W-:Y:S01]  /*5d30*/  IMAD.U32 R6, RZ, RZ, UR6 ;  /* 0x00000006ff067e24 */ /* 0x000fe2000f8e00ff */
[----:B--2---:R-:W-:Y:S01]  /*5d40*/  MOV R11, UR5 ;  /* 0x00000005000b7c02 */ /* 0x004fe20008000f00 */
[----:B------:R-:W-:Y:S02]  /*5d50*/  IMAD.U32 R10, RZ, RZ, UR4 ;  /* 0x00000004ff0a7e24 */ /* 0x000fe4000f8e00ff */
[----:B------:R-:W-:Y:S07]  /*5d60*/  LEPC R20, `(.L_x_96) ;  /* 0x000000001014794e */ /* 0x000fee0000000000 */
[----:B-1-3--:R-:W-:Y:S05]  /*5d70*/  CALL.ABS.NOINC R2 ;  /* 0x0000000002007343 */ /* 0x00afea0003c00000 */
.L_x_96:
[----:B------:R-:W-:Y:S05]  /*5d80*/  WARPSYNC.ALL ;  /* 0x0000000000007948 */ /* 0x000fea0003800000 */
[----:B------:R-:W-:Y:S01]  /*5d90*/  R2UR UR4, R48 ;  /* 0x00000000300472ca */ /* 0x000fe200000e0000 */
[--C-:B------:R-:W-:Y:S01]  /*5da0*/  HADD2.F32 R50, -RZ, R56.reuse.H0_H0 ;  /* 0x20000038ff327230 */ /* 0x100fe20000004100 */
[----:B------:R-:W-:Y:S01]  /*5db0*/  ISETP.NE.AND P0, PT, R102, RZ, PT ;  /* 0x000000ff6600720c */ /* 0x000fe20003f05270 */
[----:B------:R-:W-:Y:S01]  /*5dc0*/  HADD2.F32 R51, -RZ, R56.H1_H1 ;  /* 0x30000038ff337230 */ /* 0x000fe20000004100 */
[----:B------:R-:W-:Y:S01]  /*5dd0*/  BSSY.RECONVERGENT B0, `(.L_x_97) ;  /* 0x0000086000007945 */ /* 0x000fe20003800200 */
[--C-:B------:R-:W-:Y:S08]  /*5de0*/  HADD2.F32 R52, -RZ, R57.reuse.H0_H0 ;  /* 0x20000039ff347230 */ /* 0x100ff00000004100 */
[----:B------:R-:W1:Y:S02]  /*5df0*/  LDTM.x32 R4, tmem[UR4] ;  /* 0x00000004000479ee */ /* 0x000e6400082c0000 */
[C---:B-12---:R-:W-:Y:S01]  /*5e00*/  FMUL R0, R47.reuse, R4 ;  /* 0x000000042f007220 */ /* 0x046fe20000400000 */
[C---:B------:R-:W-:Y:S01]  /*5e10*/  FMUL R2, R47.reuse, R5 ;  /* 0x000000052f027220 */ /* 0x040fe20000400000 */
[C---:B------:R-:W-:Y:S01]  /*5e20*/  FMUL R4, R47.reuse, R8 ;  /* 0x000000082f047220 */ /* 0x040fe20000400000 */
[----:B------:R-:W-:Y:S01]  /*5e30*/  FMUL R3, R47, R6 ;  /* 0x000000062f037220 */ /* 0x000fe20000400000 */
[C---:B------:R-:W-:Y:S01]  /*5e40*/  FFMA R0, R49.reuse, R50, R0 ;  /* 0x0000003231007223 */ /* 0x040fe20000000000 */
[----:B------:R-:W-:Y:S01]  /*5e50*/  FFMA R2, R49, R51, R2 ;  /* 0x0000003331027223 */ /* 0x000fe20000000002 */
[C---:B------:R-:W-:Y:S01]  /*5e60*/  FMUL R5, R47.reuse, R9 ;  /* 0x000000092f057220 */ /* 0x040fe20000400000 */
        /* <DEDUP_REMOVED lines=16> */
[----:B------:R-:W-:Y:S02]  /*5f70*/  HADD2.F32 R32, -RZ, R57.H1_H1 ;  /* 0x30000039ff207230 */ /* 0x000fe40000004100 */
[C---:B------:R-:W-:Y:S01]  /*5f80*/  FMUL R26, R47.reuse, R30 ;  /* 0x0000001e2f1a7220 */ /* 0x040fe20000400000 */
[----:B------:R-:W-:Y:S01]  /*5f90*/  FMUL R29, R47, R33 ;  /* 0x000000212f1d7220 */ /* 0x000fe20000400000 */
[--C-:B------:R-:W-:Y:S02]  /*5fa0*/  HADD2.F32 R33, -RZ, R58.reuse.H0_H0 ;  /* 0x2000003aff217230 */ /* 0x100fe40000004100 */
[----:B------:R-:W-:Y:S01]  /*5fb0*/  FFMA R3, R49, R52, R3 ;  /* 0x0000003431037223 */ /* 0x000fe20000000003 */
[C---:B------:R-:W-:Y:S01]  /*5fc0*/  FMUL R7, R47.reuse, R7 ;  /* 0x000000072f077220 */ /* 0x040fe20000400000 */
[----:B------:R-:W-:Y:S01]  /*5fd0*/  FMUL R30, R47, R34 ;  /* 0x000000222f1e7220 */ /* 0x000fe20000400000 */
[----:B------:R-:W-:Y:S01]  /*5fe0*/  HADD2.F32 R34, -RZ, R58.H1_H1 ;  /* 0x3000003aff227230 */ /* 0x000fe20000004100 */
[----:B------:R-:W-:Y:S01]  /*5ff0*/  F2FP.F16.F32.PACK_AB R52, R2, R0 ;  /* 0x000000000234723e */ /* 0x000fe200000000ff */
[--C-:B------:R-:W-:Y:S02]  /*6000*/  HADD2.F32 R0, -RZ, R59.reuse.H0_H0 ;  /* 0x2000003bff007230 */ /* 0x100fe40000004100 */
[C---:B------:R-:W-:Y:S01]  /*6010*/  FFMA R7, R49.reuse, R32, R7 ;  /* 0x0000002031077223 */ /* 0x040fe20000000007 */
[----:B------:R-:W-:Y:S02]  /*6020*/  HADD2.F32 R2, -RZ, R59.H1_H1 ;  /* 0x3000003bff027230 */ /* 0x000fe40000004100 */
[C---:B------:R-:W-:Y:S01]  /*6030*/  FFMA R4, R49.reuse, R33, R4 ;  /* 0x0000002131047223 */ /* 0x040fe20000000004 */
[C---:B------:R-:W-:Y:S01]  /*6040*/  FFMA R5, R49.reuse, R34, R5 ;  /* 0x0000002231057223 */ /* 0x040fe20000000005 */
[----:B------:R-:W-:Y:S01]  /*6050*/  FFMA R6, R49, R0, R6 ;  /* 0x0000000031067223 */ /* 0x000fe20000000006 */
[--C-:B------:R-:W-:Y:S02]  /*6060*/  HADD2.F32 R0, -RZ, R60.reuse.H0_H0 ;  /* 0x2000003cff007230 */ /* 0x100fe40000004100 */
[----:B------:R-:W-:Y:S01]  /*6070*/  FMUL R11, R47, R11 ;  /* 0x0000000b2f0b7220 */ /* 0x000fe20000400000 */
[----:B------:R-:W-:Y:S01]  /*6080*/  F2FP.F16.F32.PACK_AB R53, R7, R3 ;  /* 0x000000030735723e */ /* 0x000fe200000000ff */
[--C-:B------:R-:W-:Y:S02]  /*6090*/  HADD2.F32 R3, -RZ, R61.reuse.H0_H0 ;  /* 0x2000003dff037230 */ /* 0x100fe40000004100 */
[----:B------:R-:W-:Y:S01]  /*60a0*/  FMUL R15, R47, R15 ;  /* 0x0000000f2f0f7220 */ /* 0x000fe20000400000 */
[C---:B------:R-:W-:Y:S01]  /*60b0*/  FFMA R11, R49.reuse, R2, R11 ;  /* 0x00000002310b7223 */ /* 0x040fe2000000000b */
[----:B------:R-:W-:Y:S02]  /*60c0*/  HADD2.F32 R2, -RZ, R60.H1_H1 ;  /* 0x3000003cff027230 */ /* 0x000fe40000004100 */
[----:B------:R-:W-:Y:S01]  /*60d0*/  FFMA R8, R49, R0, R8 ;  /* 0x0000000031087223 */ /* 0x000fe20000000008 */
[----:B------:R-:W-:Y:S02]  /*60e0*/  HADD2.F32 R0, -RZ, R61.H1_H1 ;  /* 0x3000003dff007230 */ /* 0x000fe40000004100 */
[C---:B------:R-:W-:Y:S01]  /*60f0*/  FMUL R19, R47.reuse, R19 ;  /* 0x000000132f137220 */ /* 0x040fe20000400000 */
[----:B------:R-:W-:Y:S01]  /*6100*/  FMUL R23, R47, R23 ;  /* 0x000000172f177220 */ /* 0x000fe20000400000 */
[C---:B------:R-:W-:Y:S01]  /*6110*/  FFMA R9, R49.reuse, R2, R9 ;  /* 0x0000000231097223 */ /* 0x040fe20000000009 */
[C---:B------:R-:W-:Y:S01]  /*6120*/  FFMA R10, R49.reuse, R3, R10 ;  /* 0x00000003310a7223 */ /* 0x040fe2000000000a */
[----:B------:R-:W-:Y:S01]  /*6130*/  FFMA R15, R49, R0, R15 ;  /* 0x00000000310f7223 */ /* 0x000fe2000000000f */
[--C-:B------:R-:W-:Y:S02]  /*6140*/  HADD2.F32 R2, -RZ, R62.reuse.H0_H0 ;  /* 0x2000003eff027230 */ /* 0x100fe40000004100 */
[----:B------:R-:W-:Y:S01]  /*6150*/  FMUL R27, R47, R27 ;  /* 0x0000001b2f1b7220 */ /* 0x000fe20000400000 */
[----:B------:R-:W-:Y:S01]  /*6160*/  HADD2.F32 R0, -RZ, R62.H1_H1 ;  /* 0x3000003eff007230 */ /* 0x000fe20000004100 */
[----:B------:R-:W-:Y:S01]  /*6170*/  F2FP.F16.F32.PACK_AB R54, R5, R4 ;  /* 0x000000040536723e */ /* 0x000fe200000000ff */
[--C-:B------:R-:W-:Y:S02]  /*6180*/  HADD2.F32 R3, -RZ, R63.reuse.H0_H0 ;  /* 0x2000003fff037230 */ /* 0x100fe40000004100 */
[C---:B------:R-:W-:Y:S01]  /*6190*/  FFMA R12, R49.reuse, R2, R12 ;  /* 0x00000002310c7223 */ /* 0x040fe2000000000c */
[--C-:B------:R-:W-:Y:S02]  /*61a0*/  HADD2.F32 R2, -RZ, R68.reuse.H0_H0 ;  /* 0x20000044ff027230 */ /* 0x100fe40000004100 */
[C---:B------:R-:W-:Y:S01]  /*61b0*/  FFMA R13, R49.reuse, R0, R13 ;  /* 0x00000000310d7223 */ /* 0x040fe2000000000d */
[----:B------:R-:W-:Y:S02]  /*61c0*/  HADD2.F32 R0, -RZ, R63.H1_H1 ;  /* 0x3000003fff007230 */ /* 0x000fe40000004100 */
[----:B------:R-:W-:Y:S01]  /*61d0*/  FFMA R14, R49, R3, R14 ;  /* 0x00000003310e7223 */ /* 0x000fe2000000000e */
[----:B------:R-:W-:Y:S01]  /*61e0*/  HADD2.F32 R3, -RZ, R68.H1_H1 ;  /* 0x30000044ff037230 */ /* 0x000fe20000004100 */
[----:B------:R-:W-:Y:S01]  /*61f0*/  F2FP.F16.F32.PACK_AB R55, R11, R6 ;  /* 0x000000060b37723e */ /* 0x000fe200000000ff */
[----:B------:R-:W-:Y:S01]  /*6200*/  FMUL R31, R47, R31 ;  /* 0x0000001f2f1f7220 */ /* 0x000fe20000400000 */
[C---:B------:R-:W-:Y:S01]  /*6210*/  FFMA R19, R49.reuse, R0, R19 ;  /* 0x0000000031137223 */ /* 0x040fe20000000013 */
[--C-:B------:R-:W-:Y:S02]  /*6220*/  HADD2.F32 R0, -RZ, R69.reuse.H0_H0 ;  /* 0x20000045ff007230 */ /* 0x100fe40000004100 */
[C---:B------:R-:W-:Y:S01]  /*6230*/  FFMA R16, R49.reuse, R2, R16 ;  /* 0x0000000231107223 */ /* 0x040fe20000000010 */
[----:B------:R1:W-:Y:S01]  /*6240*/  STS.128 [R100], R52 ;  /* 0x0000003464007388 */ /* 0x0003e20000000c00 */
[C---:B------:R-:W-:Y:S01]  /*6250*/  FFMA R17, R49.reuse, R3, R17 ;  /* 0x0000000331117223 */ /* 0x040fe20000000011 */
[----:B------:R-:W-:Y:S02]  /*6260*/  HADD2.F32 R2, -RZ, R69.H1_H1 ;  /* 0x30000045ff027230 */ /* 0x000fe40000004100 */
[----:B------:R-:W-:Y:S01]  /*6270*/  FFMA R18, R49, R0, R18 ;  /* 0x0000000031127223 */ /* 0x000fe20000000012 */
[--C-:B------:R-:W-:Y:S01]  /*6280*/  HADD2.F32 R0, -RZ, R70.reuse.H0_H0 ;  /* 0x20000046ff007230 */ /* 0x100fe20000004100 */
[----:B------:R-:W-:Y:S01]  /*6290*/  F2FP.F16.F32.PACK_AB R8, R9, R8 ;  /* 0x000000080908723e */ /* 0x000fe200000000ff */
[--C-:B------:R-:W-:Y:S02]  /*62a0*/  HADD2.F32 R3, -RZ, R71.reuse.H0_H0 ;  /* 0x20000047ff037230 */ /* 0x100fe40000004100 */
[C---:B------:R-:W-:Y:S01]  /*62b0*/  FFMA R23, R49.reuse, R2, R23 ;  /* 0x0000000231177223 */ /* 0x040fe20000000017 */
[----:B------:R-:W-:Y:S02]  /*62c0*/  HADD2.F32 R2, -RZ, R70.H1_H1 ;  /* 0x30000046ff027230 */ /* 0x000fe40000004100 */
[----:B------:R-:W-:Y:S01]  /*62d0*/  FFMA R20, R49, R0, R20 ;  /* 0x0000000031147223 */ /* 0x000fe20000000014 */
[----:B------:R-:W-:Y:S01]  /*62e0*/  HADD2.F32 R0, -RZ, R71.H1_H1 ;  /* 0x30000047ff007230 */ /* 0x000fe20000004100 */
[----:B------:R-:W-:Y:S01]  /*62f0*/  F2FP.F16.F32.PACK_AB R9, R15, R10 ;  /* 0x0000000a0f09723e */ /* 0x000fe200000000ff */
[----:B------:R-:W-:Y:S02]  /*6300*/  HADD2.F32 R4, -RZ, R79.H0_H0 ;  /* 0x2000004fff047230 */ /* 0x000fe40000004100 */
[C---:B------:R-:W-:Y:S01]  /*6310*/  FFMA R21, R49.reuse, R2, R21 ;  /* 0x0000000231157223 */ /* 0x040fe20000000015 */
[C---:B------:R-:W-:Y:S01]  /*6320*/  FFMA R22, R49.reuse, R3, R22 ;  /* 0x0000000331167223 */ /* 0x040fe20000000016 */
[----:B------:R-:W-:Y:S01]  /*6330*/  FFMA R27, R49, R0, R27 ;  /* 0x00000000311b7223 */ /* 0x000fe2000000001b */
[--C-:B------:R-:W-:Y:S01]  /*6340*/  HADD2.F32 R2, -RZ, R76.reuse.H0_H0 ;  /* 0x2000004cff027230 */ /* 0x100fe20000004100 */
[----:B------:R-:W-:Y:S01]  /*6350*/  F2FP.F16.F32.PACK_AB R10, R13, R12 ;  /* 0x0000000c0d0a723e */ /* 0x000fe200000000ff */
[----:B------:R-:W-:Y:S01]  /*6360*/  HADD2.F32 R0, -RZ, R76.H1_H1 ;  /* 0x3000004cff007230 */ /* 0x000fe20000004100 */
[----:B------:R-:W-:Y:S01]  /*6370*/  F2FP.F16.F32.PACK_AB R11, R19, R14 ;  /* 0x0000000e130b723e */ /* 0x000fe200000000ff */
[--C-:B------:R-:W-:Y:S02]  /*6380*/  HADD2.F32 R3, -RZ, R77.reuse.H0_H0 ;  /* 0x2000004dff037230 */ /* 0x100fe40000004100 */
[C---:B------:R-:W-:Y:S01]  /*6390*/  FFMA R24, R49.reuse, R2, R24 ;  /* 0x0000000231187223 */ /* 0x040fe20000000018 */
[--C-:B------:R-:W-:Y:S02]  /*63a0*/  HADD2.F32 R2, -RZ, R78.reuse.H0_H0 ;  /* 0x2000004eff027230 */ /* 0x100fe40000004100 */
[C---:B------:R-:W-:Y:S01]  /*63b0*/  FFMA R25, R49.reuse, R0, R25 ;  /* 0x0000000031197223 */ /* 0x040fe20000000019 */
[----:B------:R1:W-:Y:S01]  /*63c0*/  STS.128 [R99+0x10], R8 ;  /* 0x0000100863007388 */ /* 0x0003e20000000c00 */
[----:B------:R-:W-:Y:S02]  /*63d0*/  HADD2.F32 R0, -RZ, R77.H1_H1 ;  /* 0x3000004dff007230 */ /* 0x000fe40000004100 */
[----:B------:R-:W-:Y:S01]  /*63e0*/  FFMA R26, R49, R3, R26 ;  /* 0x00000003311a7223 */ /* 0x000fe2000000001a */
[----:B------:R-:W-:Y:S01]  /*63f0*/  HADD2.F32 R3, -RZ, R78.H1_H1 ;  /* 0x3000004eff037230 */ /* 0x000fe20000004100 */
[----:B------:R-:W-:Y:S01]  /*6400*/  F2FP.F16.F32.PACK_AB R16, R17, R16 ;  /* 0x000000101110723e */ /* 0x000fe200000000ff */
[----:B------:R-:W-:Y:S01]  /*6410*/  HADD2.F32 R5, -RZ, R79.H1_H1 ;  /* 0x3000004fff057230 */ /* 0x000fe20000004100 */
[----:B------:R-:W-:Y:S01]  /*6420*/  F2FP.F16.F32.PACK_AB R17, R23, R18 ;  /* 0x000000121711723e */ /* 0x000fe200000000ff */
[----:B------:R-:W-:Y:S01]  /*6430*/  FFMA R31, R49, R0, R31 ;  /* 0x00000000311f7223 */ /* 0x000fe2000000001f */
[----:B------:R-:W-:Y:S01]  /*6440*/  FMUL R35, R47, R35 ;  /* 0x000000232f237220 */ /* 0x000fe20000400000 */
[----:B------:R-:W-:Y:S01]  /*6450*/  F2FP.F16.F32.PACK_AB R18, R21, R20 ;  /* 0x000000141512723e */ /* 0x000fe200000000ff */
[----:B------:R-:W-:Y:S01]  /*6460*/  FFMA R28, R49, R2, R28 ;  /* 0x00000002311c7223 */ /* 0x000fe2000000001c */
[----:B------:R-:W-:Y:S01]  /*6470*/  F2FP.F16.F32.PACK_AB R19, R27, R22 ;  /* 0x000000161b13723e */ /* 0x000fe200000000ff */
[C---:B------:R-:W-:Y:S01]  /*6480*/  FFMA R29, R49.reuse, R3, R29 ;  /* 0x00000003311d7223 */ /* 0x040fe2000000001d */
[C---:B------:R-:W-:Y:S01]  /*6490*/  FFMA R30, R49.reuse, R4, R30 ;  /* 0x00000004311e7223 */ /* 0x040fe2000000001e */
[----:B------:R-:W-:Y:S01]  /*64a0*/  FFMA R35, R49, R5, R35 ;  /* 0x0000000531237223 */ /* 0x000fe20000000023 */
[----:B------:R-:W-:Y:S01]  /*64b0*/  F2FP.F16.F32.PACK_AB R24, R25, R24 ;  /* 0x000000181918723e */ /* 0x000fe200000000ff */
[----:B------:R1:W-:Y:S01]  /*64c0*/  STS.128 [R98+0x20], R16 ;  /* 0x0000201062007388 */ /* 0x0003e20000000c00 */
[----:B------:R-:W-:Y:S02]  /*64d0*/  F2FP.F16.F32.PACK_AB R25, R31, R26 ;  /* 0x0000001a1f19723e */ /* 0x000fe400000000ff */
[----:B------:R-:W-:Y:S02]  /*64e0*/  F2FP.F16.F32.PACK_AB R26, R29, R28 ;  /* 0x0000001c1d1a723e */ /* 0x000fe400000000ff */
[----:B------:R-:W-:Y:S05]  /*64f0*/  F2FP.F16.F32.PACK_AB R27, R35, R30 ;  /* 0x0000001e231b723e */ /* 0x000fea00000000ff */
[----:B------:R1:W-:Y:S01]  /*6500*/  STS.128 [R106+0x30], R24 ;  /* 0x000030186a007388 */ /* 0x0003e20000000c00 */
[----:B------:R-:W-:Y:S01]  /*6510*/  @!PT LDS RZ, [RZ] ;  /* 0x00000000fffff984 */ /* 0x000fe20000000800 */
[----:B------:R-:W-:Y:S01]  /*6520*/  @!PT LDS RZ, [RZ] ;  /* 0x00000000fffff984 */ /* 0x000fe20000000800 */
[----:B------:R-:W-:Y:S01]  /*6530*/  @!PT LDS RZ, [RZ] ;  /* 0x00000000fffff984 */ /* 0x000fe20000000800 */
[----:B------:R-:W-:Y:S01]  /*6540*/  @!PT LDS RZ, [RZ] ;  /* 0x00000000fffff984 */ /* 0x000fe20000000800 */
[----:B------:R2:W-:Y:S07]  /*6550*/  MEMBAR.ALL.CTA ;  /* 0x0000000000007992 */ /* 0x0005ee0000008000 */
[----:B--2---:R-:W2:Y:S02]  /*6560*/  FENCE.VIEW.ASYNC.S ;  /* 0x00000000000073c6 */ /* 0x004ea40000000000 */
[----:B--2---:R-:W-:Y:S06]  /*6570*/  BAR.SYNC.DEFER_BLOCKING 0x1, 0x80 ;  /* 0x0042000000007b1d */ /* 0x004fec0000010000 */
[----:B------:R-:W-:Y:S05]  /*6580*/  @P0 BRA `(.L_x_98) ;  /* 0x0000000000280947 */ /* 0x000fea0003800000 */
[----:B------:R-:W-:Y:S02]  /*6590*/  UIADD3 UR4, UPT, UPT, UR48, 0x200, URZ ;  /* 0x0000020030047890 */ /* 0x000fe4000fffe0ff */
[----:B------:R-:W-:Y:S01]  /*65a0*/  UIADD3 UR6, UP0, UPT, UR52, 0x680, URZ ;  /* 0x0000068034067890 */ /* 0x000fe2000ff1e0ff */
[----:B------:R-:W-:Y:S03]  /*65b0*/  UMOV UR43, UR36 ;  /* 0x00000024002b7c82 */ /* 0x000fe60008000000 */
[----:B------:R-:W-:Y:S01]  /*65c0*/  MOV R93, UR4 ;  /* 0x00000004005d7c02 */ /* 0x000fe20008000f00 */
[----:B------:R-:W-:Y:S03]  /*65d0*/  UIADD3.X UR7, UPT, UPT, URZ, UR53, URZ, UP0, !UPT ;  /* 0x00000035ff077290 */ /* 0x000fe600087fe4ff */
[----:B------:R-:W-:Y:S11]  /*65e0*/  R2UR UR40, R93 ;  /* 0x000000005d2872ca */ /* 0x000ff600000e0000 */
[----:B------:R-:W-:Y:S02]  /*65f0*/  @!UPT UIADD3 URZ, UPT, UPT, URZ, URZ, URZ ;  /* 0x000000fffffff290 */ /* 0x000fe4000fffe0ff */
[----:B------:R2:W-:Y:S01]  /*6600*/  UTMASTG.3D [UR40], [UR6] ;  /* 0x00000028060073b5 */ /* 0x0005e20008010000 */
[----:B------:R0:W-:Y:S01]  /*6610*/  UTMACMDFLUSH ;  /* 0x00000000000079b7 */ /* 0x0001e20000000000 */
[----:B--2---:R-:W-:Y:S04]  /*6620*/  DEPBAR.LE SB0, 0x1 ;  /* 0x000080400000791a */ /* 0x004fe80000000000 */
.L_x_98:
[----:B------:R-:W-:Y:S05]  /*6630*/  BSYNC.RECONVERGENT B0 ;  /* 0x0000000000007941 */ /* 0x000fea0003800200 */
.L_x_97:
[----:B------:R-:W-:Y:S01]  /*6640*/  BAR.SYNC.DEFER_BLOCKING 0x1, 0x80 ;  /* 0x0042000000007b1d */ /* 0x000fe20000010000 */
[----:B------:R-:W-:Y:S01]  /*6650*/  ISETP.NE.AND P1, PT, R107, RZ, PT ;  /* 0x000000ff6b00720c */ /* 0x000fe20003f25270 */
[----:B------:R-:W-:Y:S01]  /*6660*/  UISETP.NE.AND UP0, UPT, UR49, URZ, UPT ;  /* 0x000000ff3100728c */ /* 0x000fe2000bf05270 */
[----:B------:R-:W-:Y:S11]  /*6670*/  LEA R2, R65, UR48, 0x3 ;  /* 0x0000003041027c11 */ /* 0x000ff6000f8e18ff */
[----:B------:R-:W-:Y:S01]  /*6680*/  @P1 SHF.L.U32 R3, R97, 0x1f, RZ ;  /* 0x0000001f61031819 */ /* 0x000fe200000006ff */
[----:B------:R-:W-:Y:S06]  /*6690*/  BRA.U !UP0, `(.L_x_99) ;  /* 0x0000000108247547 */ /* 0x000fec000b800000 */
[----:B------:R-:W-:Y:S01]  /*66a0*/  IMAD.U32 R4, RZ, RZ, UR51 ;  /* 0x00000033ff047e24 */ /* 0x000fe2000f8e00ff */
[----:B------:R-:W-:Y:S01]  /*66b0*/  MOV R0, UR37 ;  /* 0x0000002500007c02 */ /* 0x000fe20008000f00 */
[----:B------:R-:W-:Y:S03]  /*66c0*/  UIADD3 UR51, UPT, UPT, UR51, 0x1, URZ ;  /* 0x0000000133337890 */ /* 0x000fe6000fffe0ff */
[----:B------:R-:W-:Y:S01]  /*66d0*/  @P1 LEA R4, R4, UR48, 0x3 ;  /* 0x0000003004041c11 */ /* 0x000fe2000f8e18ff */
[----:B------:R-:W-:Y:S04]  /*66e0*/  UISETP.NE.AND UP0, UPT, UR51, 0x4, UPT ;  /* 0x000000043300788c */ /* 0x000fe8000bf05270 */
[----:B------:R-:W-:Y:S01]  /*66f0*/  @P1 VIADD R4, R4, 0x50 ;  /* 0x0000005004041836 */ /* 0x000fe20000000000 */
[----:B------:R-:W-:Y:S04]  /*6700*/  USEL UR51, UR51, URZ, UP0 ;  /* 0x000000ff33337287 */ /* 0x000fe80008000000 */
[----:B------:R-:W-:Y:S04]  /*6710*/  @P1 PRMT R0, R0, 0x654, R4 ;  /* 0x0000065400001816 */ /* 0x000fe80000000004 */
[----:B------:R2:W-:Y:S04]  /*6720*/  @P1 SYNCS.ARRIVE.TRANS64.RED.A1T0 RZ, [R0+URZ], RZ ;  /* 0x000000ff00ff19a7 */ /* 0x0005e800081004ff */
.L_x_99:
[----:B------:R-:W4:Y:S01]  /*6730*/  @P1 SYNCS.PHASECHK.TRANS64.TRYWAIT P0, [R2+URZ+0x30], R3 ;  /* 0x00003003020015a7 */ /* 0x000f2200080011ff */
[----:B------:R-:W-:Y:S01]  /*6740*/  BSSY B1, `(.L_x_100) ;  /* 0x0000016000017945 */ /* 0x000fe20003800000 */
[----:B----4-:R-:W-:Y:S03]  /*6750*/  @P1 SEL R66, RZ, 0x1, !P0 ;  /* 0x00000001ff421807 */ /* 0x010fe60004000000 */
[----:B------:R-:W-:Y:S05]  /*6760*/  @!P1 BRA `(.L_x_101) ;  /* 0x00000000004c9947 */ /* 0x000fea0003800000 */
[----:B------:R-:W-:Y:S01]  /*6770*/  ISETP.NE.AND P0, PT, R66, RZ, PT ;  /* 0x000000ff4200720c */ /* 0x000fe20003f05270 */
[----:B------:R-:W-:Y:S01]  /*6780*/  BSSY B0, `(.L_x_102) ;  /* 0x000000b000007945 */ /* 0x000fe20003800000 */
[----:B------:R-:W-:Y:S11]  /*6790*/  ISETP.NE.AND P1, PT, R67, RZ, PT ;  /* 0x000000ff4300720c */ /* 0x000ff60003f25270 */
[----:B------:R-:W-:Y:S02]  /*67a0*/  @!UPT UIADD3 URZ, UPT, UPT, URZ, URZ, URZ ;  /* 0x000000fffffff290 */ /* 0x000fe4000fffe0ff */
[C---:B------:R-:W-:Y:S01]  /*67b0*/  @P1 IMAD R6, R65.reuse, 0x2000, R100 ;  /* 0x0000200041061824 */ /* 0x040fe200078e0264 */
[C---:B------:R-:W-:Y:S01]  /*67c0*/  @P1 LEA R4, R65.reuse, R98, 0xd ;  /* 0x0000006241041211 */ /* 0x040fe200078e68ff */
[C---:B------:R-:W-:Y:S02]  /*67d0*/  @P1 IMAD R5, R65.reuse, 0x2000, R99 ;  /* 0x0000200041051824 */ /* 0x040fe400078e0263 */
[----:B------:R-:W-:Y:S01]  /*67e0*/  @P1 IMAD R3, R65, 0x2000, R106 ;  /* 0x0000200041031824 */ /* 0x000fe200078e026a */
[----:B------:R-:W-:Y:S06]  /*67f0*/  @P0 BRA `(.L_x_103) ;  /* 0x00000000000c0947 */ /* 0x000fec0003800000 */
[----:B--2---:R-:W-:Y:S04]  /*6800*/  SHF.L.U32 R0, R97, 0x1f, RZ ;  /* 0x0000001f61007819 */ /* 0x004fe800000006ff */
[----:B------:R-:W2:Y:S02]  /*6810*/  SYNCS.PHASECHK.TRANS64.TRYWAIT P0, [R2+URZ+0x30], R0 ;  /* 0x00003000020075a7 */ /* 0x000ea400080011ff */
[----:B--2---:R-:W-:Y:S05]  /*6820*/  @!P0 BRA `(.L_x_104) ;  /* 0x00000030004c8947 */ /* 0x004fea0003800000 */
.L_x_103:
[----:B------:R-:W-:Y:S05]  /*6830*/  BSYNC B0 ;  /* 0x0000000000007941 */ /* 0x000fea0003800000 */
.L_x_102:
[----:B------:R-:W-:Y:S02]  /*6840*/  ISETP.NE.AND P0, PT, R67, RZ, PT ;  /* 0x000000ff4300720c */ /* 0x000fe40003f05270 */
[----:B------:R-:W-:Y:S11]  /*6850*/  IADD3 R65, PT, PT, R65, 0x1, RZ ;  /* 0x0000000141417810 */ /* 0x000ff60007ffe0ff */
[----:B------:R4:W1:Y:S04]  /*6860*/  @P0 LDS.128 R56, [R6] ;  /* 0x0000000006380984 */ /* 0x0008680000000c00 */
[----:B------:R4:W1:Y:S04]  /*6870*/  @P0 LDS.128 R60, [R5+0x10] ;  /* 0x00001000053c0984 */ /* 0x0008680000000c00 */
[----:B------:R4:W1:Y:S04]  /*6880*/  @P0 LDS.128 R68, [R4+0x20] ;  /* 0x0000200004440984 */ /* 0x0008680000000c00 */
[----:B------:R4:W1:Y:S02]  /*6890*/  @P0 LDS.128 R76, [R3+0x30] ;  /* 0x00003000034c0984 */ /* 0x0008640000000c00 */
.L_x_101:
[----:B------:R-:W-:Y:S05]  /*68a0*/  BSYNC B1 ;  /* 0x0000000000017941 */ /* 0x000fea0003800000 */
.L_x_100:
[----:B--2---:R-:W-:Y:S05]  /*68b0*/  VIADD R0, R48, 0x20 ;  /* 0x0000002030007836 */ /* 0x004fea0000000000 */
[----:B------:R-:W-:Y:S04]  /*68c0*/  SHF.R.U32.HI R0, RZ, 0x15, R0 ;  /* 0x00000015ff007819 */ /* 0x000fe80000011600 */
[----:B------:R-:W-:Y:S11]  /*68d0*/  LOP3.LUT P0, RZ, R0, 0x3, R92, 0x48, !PT ;  /* 0x0000000300ff7812 */ /* 0x000ff6000780485c */
[----:B------:R-:W-:Y:S02]  /*68e0*/  @!UPT UIADD3 URZ, UPT, UPT, URZ, URZ, URZ ;  /* 0x000000fffffff290 */ /* 0x000fe4000fffe0ff */
[----:B------:R-:W-:Y:S05]  /*68f0*/  @!P0 BRA `(.L_x_105) ;  /* 0x0000000000408947 */ /* 0x000fea0003800000 */
[----:B------:R-:W2:Y:S01]  /*6900*/  LDCU.64 UR8, c[0x4][0x70] ;  /* 0x01000e00ff0877ac */ /* 0x000ea20008000a00 */
[----:B----4-:R-:W-:Y:S01]  /*6910*/  MOV R3, 0x0 ;  /* 0x0000000000037802 */ /* 0x010fe20000000f00 */
[----:B------:R-:W-:Y:S02]  /*6920*/  HFMA2 R12, -RZ, RZ, 0, 5.9604644775390625e-08 ;  /* 0x00000001ff0c7431 */ /* 0x000fe400000001ff */
[----:B-1----:R-:W-:Y:S02]  /*6930*/  IMAD.MOV.U32 R8, RZ, RZ, 0x192 ;  /* 0x00000192ff087424 */ /* 0x002fe400078e00ff */
[----:B------:R-:W-:Y:S01]  /*6940*/  IMAD.MOV.U32 R13, RZ, RZ, RZ ;  /* 0x000000ffff0d7224 */ /* 0x000fe200078e00ff */
[----:B------:R-:W1:Y:S01]  /*6950*/  LDCU.64 UR6, c[0x4][0x78] ;  /* 0x01000f00ff0677ac */ /* 0x000e620008000a00 */
[----:B------:R-:W4:Y:S01]  /*6960*/  LDC.64 R2, c[0x4][R3] ;  /* 0x0100000003027b82 */ /* 0x000f220000000a00 */
[----:B------:R-:W5:Y:S01]  /*6970*/  LDCU.64 UR4, c[0x4][0x10] ;  /* 0x01000200ff0477ac */ /* 0x000f620008000a00 */
[----:B--2---:R-:W-:Y:S01]  /*6980*/  MOV R5, UR9 ;  /* 0x0000000900057c02 */ /* 0x004fe20008000f00 */
[----:B------:R-:W-:Y:S01]  /*6990*/  IMAD.U32 R4, RZ, RZ, UR8 ;  /* 0x00000008ff047e24 */ /* 0x000fe2000f8e00ff */
[----:B-1----:R-:W-:Y:S01]  /*69a0*/  MOV R7, UR7 ;  /* 0x0000000700077c02 */ /* 0x002fe20008000f00 */
[----:B------:R-:W-:Y:S01]  /*69b0*/  IMAD.U32 R6, RZ, RZ, UR6 ;  /* 0x00000006ff067e24 */ /* 0x000fe2000f8e00ff */
[----:B-----5:R-:W-:Y:S01]  /*69c0*/  MOV R11, UR5 ;  /* 0x00000005000b7c02 */ /* 0x020fe20008000f00 */
[----:B------:R-:W-:Y:S02]  /*69d0*/  IMAD.U32 R10, RZ, RZ, UR4 ;  /* 0x00000004ff0a7e24 */ /* 0x000fe4000f8e00ff */
[----:B------:R-:W-:Y:S07]  /*69e0*/  LEPC R20, `(.L_x_105) ;  /* 0x000000001014794e */ /* 0x000fee0000000000 */
[----:B---34-:R-:W-:Y:S05]  /*69f0*/  CALL.ABS.NOINC R2 ;  /* 0x0000000002007343 */ /* 0x018fea0003c00000 */
.L_x_105:
[----:B------:R-:W-:Y:S05]  /*6a00*/  WARPSYNC.ALL ;  /* 0x0000000000007948 */ /* 0x000fea0003800000 */
[----:B------:R-:W-:Y:S01]  /*6a10*/  R2UR UR4, R48 ;  /* 0x00000000300472ca */ /* 0x000fe200000e0000 */
[--C-:B-1--4-:R-:W-:Y:S01]  /*6a20*/  HADD2.F32 R3, -RZ, R56.reuse.H0_H0 ;  /* 0x20000038ff037230 */ /* 0x112fe20000004100 */
[----:B------:R-:W-:Y:S01]  /*6a30*/  ISETP.NE.AND P6, PT, R107, RZ, PT ;  /* 0x000000ff6b00720c */ /* 0x000fe20003fc5270 */
[--C-:B------:R-:W-:Y:S01]  /*6a40*/  HADD2.F32 R51, -RZ, R57.reuse.H1_H1 ;  /* 0x30000039ff337230 */ /* 0x100fe20000004100 */
[----:B------:R-:W-:Y:S01]  /*6a50*/  MOV R50, UR51 ;  /* 0x0000003300327c02 */ /* 0x000fe20008000f00 */
[----:B------:R-:W-:Y:S01]  /*6a60*/  BSSY.RECONVERGENT B0, `(.L_x_106) ;  /* 0x000008c000007945 */ /* 0x000fe20003800200 */
[----:B------:R-:W-:Y:S02]  /*6a70*/  MOV R72, UR37 ;  /* 0x0000002500487c02 */ /* 0x000fe40008000f00 */
[----:B------:R-:W-:Y:S05]  /*6a80*/  ISETP.NE.AND P0, PT, R102, RZ, PT ;  /* 0x000000ff6600720c */ /* 0x000fea0003f05270 */
[----:B------:R-:W1:Y:S02]  /*6a90*/  LDTM.x32 R4, tmem[UR4+0x20] ;  /* 0x00002004000479ee */ /* 0x000e6400082c0000 */
[----:B------:R-:W-:Y:S04]  /*6aa0*/  @P6 LEA R50, R50, UR48, 0x3 ;  /* 0x0000003032326c11 */ /* 0x000fe8000f8e18ff */
[----:B------:R-:W-:Y:S04]  /*6ab0*/  @P6 IADD3 R50, PT, PT, R50, 0x50, RZ ;  /* 0x0000005032326810 */ /* 0x000fe80007ffe0ff */
[----:B------:R-:W-:Y:S01]  /*6ac0*/  @P6 PRMT R72, R72, 0x654, R50 ;  /* 0x0000065448486816 */ /* 0x000fe20000000032 */
[----:B------:R-:W-:Y:S02]  /*6ad0*/  HADD2.F32 R50, -RZ, R57.H0_H0 ;  /* 0x20000039ff327230 */ /* 0x000fe40000004100 */
[C---:B-1----:R-:W-:Y:S01]  /*6ae0*/  FMUL R0, R47.reuse, R4 ;  /* 0x000000042f007220 */ /* 0x042fe20000400000 */
[----:B------:R-:W-:Y:S02]  /*6af0*/  HADD2.F32 R4, -RZ, R56.H1_H1 ;  /* 0x30000038ff047230 */ /* 0x000fe40000004100 */
[C---:B------:R-:W-:Y:S01]  /*6b00*/  FMUL R2, R47.reuse, R5 ;  /* 0x000000052f027220 */ /* 0x040fe20000400000 */
[----:B------:R-:W-:Y:S01]  /*6b10*/  FMUL R7, R47, R7 ;  /* 0x000000072f077220 */ /* 0x000fe20000400000 */
[----:B------:R-:W-:Y:S01]  /*6b20*/  FFMA R0, R49, R3, R0 ;  /* 0x0000000331007223 */ /* 0x000fe20000000000 */
[----:B------:R-:W-:Y:S01]  /*6b30*/  FMUL R3, R47, R6 ;  /* 0x000000062f037220 */ /* 0x000fe20000400000 */
[----:B------:R-:W-:Y:S01]  /*6b40*/  FFMA R2, R49, R4, R2 ;  /* 0x0000000431027223 */ /* 0x000fe20000000002 */
[C---:B------:R-:W-:Y:S01]  /*6b50*/  FMUL R4, R47.reuse, R8 ;  /* 0x000000082f047220 */ /* 0x040fe20000400000 */
[----:B------:R-:W-:Y:S01]  /*6b60*/  FMUL R8, R47, R12 ;  /* 0x0000000c2f087220 */ /* 0x000fe20000400000 */
[----:B------:R-:W-:Y:S01]  /*6b70*/  FFMA R3, R49, R50, R3 ;  /* 0x0000003231037223 */ /* 0x000fe20000000003 */
[C---:B------:R-:W-:Y:S01]  /*6b80*/  FMUL R12, R47.reuse, R16 ;  /* 0x000000102f0c7220 */ /* 0x040fe20000400000 */
[C---:B------:R-:W-:Y:S01]  /*6b90*/  FMUL R16, R47.reuse, R20 ;  /* 0x000000142f107220 */ /* 0x040fe20000400000 */
[C---:B------:R-:W-:Y:S01]  /*6ba0*/  FMUL R20, R47.reuse, R24 ;  /* 0x000000182f147220 */ /* 0x040fe20000400000 */
[C---:B------:R-:W-:Y:S01]  /*6bb0*/  FMUL R24, R47.reuse, R28 ;  /* 0x0000001c2f187220 */ /* 0x040fe20000400000 */
[C---:B------:R-:W-:Y:S01]  /*6bc0*/  FMUL R28, R47.reuse, R32 ;  /* 0x000000202f1c7220 */ /* 0x040fe20000400000 */
[--C-:B------:R-:W-:Y:S01]  /*6bd0*/  HADD2.F32 R32, -RZ, R58.reuse.H0_H0 ;  /* 0x2000003aff207230 */ /* 0x100fe20000004100 */
[----:B------:R-:W-:Y:S01]  /*6be0*/  F2FP.F16.F32.PACK_AB R52, R2, R0 ;  /* 0x000000000234723e */ /* 0x000fe200000000ff */
[----:B------:R-:W-:Y:S02]  /*6bf0*/  HADD2.F32 R0, -RZ, R58.H1_H1 ;  /* 0x3000003aff007230 */ /* 0x000fe40000004100 */
[----:B------:R-:W-:Y:S01]  /*6c00*/  FMUL R5, R47, R9 ;  /* 0x000000092f057220 */ /* 0x000fe20000400000 */
[--C-:B------:R-:W-:Y:S02]  /*6c10*/  HADD2.F32 R2, -RZ, R59.reuse.H0_H0 ;  /* 0x2000003bff027230 */ /* 0x100fe40000004100 */
[C---:B------:R-:W-:Y:S01]  /*6c20*/  FFMA R7, R49.reuse, R51, R7 ;  /* 0x0000003331077223 */ /* 0x040fe20000000007 */
[C---:B------:R-:W-:Y:S01]  /*6c30*/  FFMA R4, R49.reuse, R32, R4 ;  /* 0x0000002031047223 */ /* 0x040fe20000000004 */
[----:B------:R-:W-:Y:S02]  /*6c40*/  HADD2.F32 R32, -RZ, R59.H1_H1 ;  /* 0x3000003bff207230 */ /* 0x000fe40000004100 */
[----:B------:R-:W-:Y:S01]  /*6c50*/  FFMA R5, R49, R0, R5 ;  /* 0x0000000031057223 */ /* 0x000fe20000000005 */
[--C-:B------:R-:W-:Y:S01]  /*6c60*/  HADD2.F32 R0, -RZ, R60.reuse.H0_H0 ;  /* 0x2000003cff007230 */ /* 0x100fe20000004100 */
[----:B------:R-:W-:Y:S01]  /*6c70*/  F2FP.F16.F32.PACK_AB R53, R7, R3 ;  /* 0x000000030735723e */ /* 0x000fe200000000ff */
[----:B------:R-:W-:Y:S01]  /*6c80*/  FMUL R6, R47, R10 ;  /* 0x0000000a2f067220 */ /* 0x000fe20000400000 */
[--C-:B------:R-:W-:Y:S01]  /*6c90*/  HADD2.F32 R3, -RZ, R61.reuse.H0_H0 ;  /* 0x2000003dff037230 */ /* 0x100fe20000004100 */
[----:B------:R-:W-:Y:S01]  /*6ca0*/  F2FP.F16.F32.PACK_AB R54, R5, R4 ;  /* 0x000000040536723e */ /* 0x000fe200000000ff */
[----:B------:R-:W-:Y:S01]  /*6cb0*/  FMUL R11, R47, R11 ;  /* 0x0000000b2f0b7220 */ /* 0x000fe20000400000 */
[----:B------:R-:W-:Y:S01]  /*6cc0*/  FFMA R6, R49, R2, R6 ;  /* 0x0000000231067223 */ /* 0x000fe20000000006 */
[----:B------:R-:W-:Y:S02]  /*6cd0*/  HADD2.F32 R2, -RZ, R60.H1_H1 ;  /* 0x3000003cff027230 */ /* 0x000fe40000004100 */
[----:B------:R-:W-:Y:S01]  /*6ce0*/  FMUL R9, R47, R13 ;  /* 0x0000000d2f097220 */ /* 0x000fe20000400000 */
[C---:B------:R-:W-:Y:S01]  /*6cf0*/  FFMA R11, R49.reuse, R32, R11 ;  /* 0x00000020310b7223 */ /* 0x040fe2000000000b */
[----:B------:R-:W-:Y:S01]  /*6d00*/  FFMA R8, R49, R0, R8 ;  /* 0x0000000031087223 */ /* 0x000fe20000000008 */
[C---:B------:R-:W-:Y:S01]  /*6d10*/  FMUL R10, R47.reuse, R14 ;  /* 0x0000000e2f0a7220 */ /* 0x040fe20000400000 */
[----:B------:R-:W-:Y:S02]  /*6d20*/  HADD2.F32 R0, -RZ, R61.H1_H1 ;  /* 0x3000003dff007230 */ /* 0x000fe40000004100 */
[----:B------:R-:W-:Y:S01]  /*6d30*/  FMUL R15, R47, R15 ;  /* 0x0000000f2f0f7220 */ /* 0x000fe20000400000 */
[C---:B------:R-:W-:Y:S01]  /*6d40*/  FFMA R9, R49.reuse, R2, R9 ;  /* 0x0000000231097223 */ /* 0x040fe20000000009 */
[C---:B------:R-:W-:Y:S01]  /*6d50*/  FFMA R10, R49.reuse, R3, R10 ;  /* 0x00000003310a7223 */ /* 0x040fe2000000000a */
[--C-:B------:R-:W-:Y:S02]  /*6d60*/  HADD2.F32 R2, -RZ, R62.reuse.H0_H0 ;  /* 0x2000003eff027230 */ /* 0x100fe40000004100 */
[----:B------:R-:W-:Y:S01]  /*6d70*/  FFMA R15, R49, R0, R15 ;  /* 0x00000000310f7223 */ /* 0x000fe2000000000f */
[----:B------:R-:W-:Y:S02]  /*6d80*/  HADD2.F32 R3, -RZ, R62.H1_H1 ;  /* 0x3000003eff037230 */ /* 0x000fe40000004100 */
[C---:B------:R-:W-:Y:S01]  /*6d90*/  FMUL R13, R47.reuse, R17 ;  /* 0x000000112f0d7220 */ /* 0x040fe20000400000 */
[--C-:B------:R-:W-:Y:S02]  /*6da0*/  HADD2.F32 R0, -RZ, R63.reuse.H0_H0 ;  /* 0x2000003fff007230 */ /* 0x100fe40000004100 */
[----:B------:R-:W-:Y:S01]  /*6db0*/  FMUL R14, R47, R18 ;  /* 0x000000122f0e7220 */ /* 0x000fe20000400000 */
[C---:B------:R-:W-:Y:S01]  /*6dc0*/  FFMA R12, R49.reuse, R2, R12 ;  /* 0x00000002310c7223 */ /* 0x040fe2000000000c */
[C---:B------:R-:W-:Y:S01]  /*6dd0*/  FFMA R13, R49.reuse, R3, R13 ;  /* 0x00000003310d7223 */ /* 0x040fe2000000000d */
[----:B------:R-:W-:Y:S02]  /*6de0*/  HADD2.F32 R2, -RZ, R63.H1_H1 ;  /* 0x3000003fff027230 */ /* 0x000fe40000004100 */
[----:B------:R-:W-:Y:S01]  /*6df0*/  FFMA R14, R49, R0, R14 ;  /* 0x00000000310e7223 */ /* 0x000fe2000000000e */
[C---:B------:R-:W-:Y:S01]  /*6e00*/  FMUL R19, R47.reuse, R19 ;  /* 0x000000132f137220 */ /* 0x040fe20000400000 */
[--C-:B------:R-:W-:Y:S02]  /*6e10*/  HADD2.F32 R0, -RZ, R68.reuse.H0_H0 ;  /* 0x20000044ff007230 */ /* 0x100fe40000004100 */
[----:B------:R-:W-:Y:S01]  /*6e20*/  FMUL R17, R47, R21 ;  /* 0x000000152f117220 */ /* 0x000fe20000400000 */
[--C-:B------:R-:W-:Y:S02]  /*6e30*/  HADD2.F32 R3, -RZ, R69.reuse.H0_H0 ;  /* 0x20000045ff037230 */ /* 0x100fe40000004100 */
[C---:B------:R-:W-:Y:S01]  /*6e40*/  FFMA R19, R49.reuse, R2, R19 ;  /* 0x0000000231137223 */ /* 0x040fe20000000013 */
[----:B------:R-:W-:Y:S02]  /*6e50*/  HADD2.F32 R2, -RZ, R68.H1_H1 ;  /* 0x30000044ff027230 */ /* 0x000fe40000004100 */
        /* <DEDUP_REMOVED lines=9> */
[----:B------:R-:W-:Y:S01]  /*6ef0*/  FMUL R21, R47, R25 ;  /* 0x000000192f157220 */ /* 0x000fe20000400000 */
[----:B------:R-:W-:Y:S01]  /*6f00*/  F2FP.F16.F32.PACK_AB R55, R11, R6 ;  /* 0x000000060b37723e */ /* 0x000fe200000000ff */
[--C-:B------:R-:W-:Y:S02]  /*6f10*/  HADD2.F32 R3, -RZ, R71.reuse.H0_H0 ;  /* 0x20000047ff037230 */ /* 0x100fe40000004100 */
[----:B------:R-:W-:Y:S01]  /*6f20*/  FMUL R22, R47, R26 ;  /* 0x0000001a2f167220 */ /* 0x000fe20000400000 */
[C---:B------:R-:W-:Y:S01]  /*6f30*/  FFMA R20, R49.reuse, R2, R20 ;  /* 0x0000000231147223 */ /* 0x040fe20000000014 */
[C---:B------:R-:W-:Y:S01]  /*6f40*/  FFMA R21, R49.reuse, R0, R21 ;  /* 0x0000000031157223 */ /* 0x040fe20000000015 */
[----:B------:R1:W-:Y:S01]  /*6f50*/  STS.128 [R100+0x2000], R52 ;  /* 0x0020003464007388 */ /* 0x0003e20000000c00 */
[----:B------:R-:W-:Y:S02]  /*6f60*/  HADD2.F32 R0, -RZ, R71.H1_H1 ;  /* 0x30000047ff007230 */ /* 0x000fe40000004100 */
[----:B------:R-:W-:Y:S01]  /*6f70*/  FFMA R22, R49, R3, R22 ;  /* 0x0000000331167223 */ /* 0x000fe20000000016 */
[----:B------:R-:W-:Y:S01]  /*6f80*/  FMUL R27, R47, R27 ;  /* 0x0000001b2f1b7220 */ /* 0x000fe20000400000 */
[--C-:B------:R-:W-:Y:S01]  /*6f90*/  HADD2.F32 R2, -RZ, R76.reuse.H0_H0 ;  /* 0x2000004cff027230 */ /* 0x100fe20000004100 */
[----:B------:R-:W-:Y:S01]  /*6fa0*/  F2FP.F16.F32.PACK_AB R8, R9, R8 ;  /* 0x000000080908723e */ /* 0x000fe200000000ff */
[----:B------:R-:W-:Y:S01]  /*6fb0*/  HADD2.F32 R3, -RZ, R76.H1_H1 ;  /* 0x3000004cff037230 */ /* 0x000fe20000004100 */
[----:B------:R-:W-:Y:S01]  /*6fc0*/  F2FP.F16.F32.PACK_AB R9, R15, R10 ;  /* 0x0000000a0f09723e */ /* 0x000fe200000000ff */
[----:B------:R-:W-:Y:S01]  /*6fd0*/  FMUL R25, R47, R29 ;  /* 0x0000001d2f197220 */ /* 0x000fe20000400000 */
[--C-:B------:R-:W-:Y:S01]  /*6fe0*/  HADD2.F32 R4, -RZ, R77.reuse.H0_H0 ;  /* 0x2000004dff047230 */ /* 0x100fe20000004100 */
[----:B------:R-:W-:Y:S01]  /*6ff0*/  F2FP.F16.F32.PACK_AB R10, R13, R12 ;  /* 0x0000000c0d0a723e */ /* 0x000fe200000000ff */
[----:B------:R-:W-:Y:S01]  /*7000*/  FMUL R26, R47, R30 ;  /* 0x0000001e2f1a7220 */ /* 0x000fe20000400000 */
[----:B------:R-:W-:Y:S01]  /*7010*/  F2FP.F16.F32.PACK_AB R11, R19, R14 ;  /* 0x0000000e130b723e */ /* 0x000fe200000000ff */
[C---:B------:R-:W-:Y:S01]  /*7020*/  FFMA R27, R49.reuse, R0, R27 ;  /* 0x00000000311b7223 */ /* 0x040fe2000000001b */
[C---:B------:R-:W-:Y:S01]  /*7030*/  FFMA R24, R49.reuse, R2, R24 ;  /* 0x0000000231187223 */ /* 0x040fe20000000018 */
[----:B------:R-:W-:Y:S02]  /*7040*/  HADD2.F32 R0, -RZ, R77.H1_H1 ;  /* 0x3000004dff007230 */ /* 0x000fe40000004100 */
[----:B------:R-:W-:Y:S01]  /*7050*/  FFMA R25, R49, R3, R25 ;  /* 0x0000000331197223 */ /* 0x000fe20000000019 */
[----:B------:R1:W-:Y:S01]  /*7060*/  STS.128 [R99+0x2010], R8 ;  /* 0x0020100863007388 */ /* 0x0003e20000000c00 */
[----:B------:R-:W-:Y:S01]  /*7070*/  FMUL R31, R47, R31 ;  /* 0x0000001f2f1f7220 */ /* 0x000fe20000400000 */
[--C-:B------:R-:W-:Y:S02]  /*7080*/  HADD2.F32 R2, -RZ, R78.reuse.H0_H0 ;  /* 0x2000004eff027230 */ /* 0x100fe40000004100 */
[----:B------:R-:W-:Y:S01]  /*7090*/  FFMA R26, R49, R4, R26 ;  /* 0x00000004311a7223 */ /* 0x000fe2000000001a */
[----:B------:R-:W-:Y:S02]  /*70a0*/  HADD2.F32 R3, -RZ, R78.H1_H1 ;  /* 0x3000004eff037230 */ /* 0x000fe40000004100 */
[----:B------:R-:W-:Y:S01]  /*70b0*/  FMUL R29, R47, R33 ;  /* 0x000000212f1d7220 */ /* 0x000fe20000400000 */
[--C-:B------:R-:W-:Y:S01]  /*70c0*/  HADD2.F32 R4, -RZ, R79.reuse.H0_H0 ;  /* 0x2000004fff047230 */ /* 0x100fe20000004100 */
[----:B------:R-:W-:Y:S01]  /*70d0*/  F2FP.F16.F32.PACK_AB R16, R17, R16 ;  /* 0x000000101110723e */ /* 0x000fe200000000ff */
[----:B------:R-:W-:Y:S01]  /*70e0*/  FMUL R30, R47, R34 ;  /* 0x000000222f1e7220 */ /* 0x000fe20000400000 */
        /* <DEDUP_REMOVED lines=14> */
[----:B------:R-:W-:Y:S02]  /*71d0*/  F2FP.F16.F32.PACK_AB R27, R35, R30 ;  /* 0x0000001e231b723e */ /* 0x000fe400000000ff */
[----:B------:R-:W-:Y:S02]  /*71e0*/  LEA R0, R65, UR48, 0x3 ;  /* 0x0000003041007c11 */ /* 0x000fe4000f8e18ff */
[----:B------:R-:W-:Y:S01]  /*71f0*/  @P6 SHF.L.U32 R2, R97, 0x1f, RZ ;  /* 0x0000001f61026819 */ /* 0x000fe200000006ff */
        /* <DEDUP_REMOVED lines=9> */
[----:B------:R-:W-:Y:S02]  /*7290*/  UIADD3 UR8, UP0, UPT, UR52, 0x680, URZ ;  /* 0x0000068034087890 */ /* 0x000fe4000ff1e0ff */
[----:B------:R-:W-:Y:S02]  /*72a0*/  UIADD3 UR5, UPT, UPT, UR41, 0x20, URZ ;  /* 0x0000002029057890 */ /* 0x000fe4000fffe0ff */
[----:B------:R-:W-:Y:S02]  /*72b0*/  UIADD3 UR4, UPT, UPT, UR48, 0x2200, URZ ;  /* 0x0000220030047890 */ /* 0x000fe4000fffe0ff */
[----:B------:R-:W-:Y:S01]  /*72c0*/  UIADD3.X UR9, UPT, UPT, URZ, UR53, URZ, UP0, !UPT ;  /* 0x00000035ff097290 */ /* 0x000fe200087fe4ff */
[----:B------:R-:W-:Y:S01]  /*72d0*/  UMOV UR6, UR42 ;  /* 0x0000002a00067c82 */ /* 0x000fe20008000000 */
[----:B------:R-:W-:Y:S07]  /*72e0*/  UMOV UR7, UR36 ;  /* 0x0000002400077c82 */ /* 0x000fee0008000000 */
[----:B------:R2:W-:Y:S01]  /*72f0*/  UTMASTG.3D [UR4], [UR8] ;  /* 0x00000004080073b5 */ /* 0x0005e20008010000 */
[----:B------:R0:W-:Y:S01]  /*7300*/  UTMACMDFLUSH ;  /* 0x00000000000079b7 */ /* 0x0001e20000000000 */
[----:B--2---:R-:W-:Y:S04]  /*7310*/  DEPBAR.LE SB0, 0x1 ;  /* 0x000080400000791a */ /* 0x004fe80000000000 */
.L_x_107:
[----:B------:R-:W-:Y:S05]  /*7320*/  BSYNC.RECONVERGENT B0 ;  /* 0x0000000000007941 */ /* 0x000fea0003800200 */
.L_x_106:
[----:B------:R-:W-:Y:S01]  /*7330*/  BAR.SYNC.DEFER_BLOCKING 0x1, 0x80 ;  /* 0x0042000000007b1d */ /* 0x000fe20000010000 */
[----:B------:R-:W-:Y:S04]  /*7340*/  UIADD3 UR40, UPT, UPT, UR51, 0x1, URZ ;  /* 0x0000000133287890 */ /* 0x000fe8000fffe0ff */
[----:B------:R-:W-:Y:S04]  /*7350*/  UISETP.NE.AND UP0, UPT, UR40, 0x4, UPT ;  /* 0x000000042800788c */ /* 0x000fe8000bf05270 */
[----:B------:R-:W-:Y:S01]  /*7360*/  USEL UR40, UR40, URZ, UP0 ;  /* 0x000000ff28287287 */ /* 0x000fe20008000000 */
[----:B------:R2:W-:Y:S01]  /*7370*/  @P6 SYNCS.ARRIVE.TRANS64.RED.A1T0 RZ, [R72+URZ], RZ ;  /* 0x000000ff48ff69a7 */ /* 0x0005e200081004ff */
[----:B------:R-:W-:Y:S01]  /*7380*/  BSSY B1, `(.L_x_108) ;  /* 0x0000017000017945 */ /* 0x000fe20003800000 */
[----:B------:R-:W4:Y:S02]  /*7390*/  @P6 SYNCS.PHASECHK.TRANS64.TRYWAIT P0, [R0+URZ+0x30], R2 ;  /* 0x00003002000065a7 */ /* 0x000f2400080011ff */
[----:B----4-:R-:W-:Y:S01]  /*73a0*/  @P6 SEL R66, RZ, 0x1, !P0 ;  /* 0x00000001ff426807 */ /* 0x010fe20004000000 */
[----:B--2---:R-:W-:Y:S06]  /*73b0*/  @!P6 BRA `(.L_x_109) ;  /* 0x00000000004ce947 */ /* 0x004fec0003800000 */
        /* <DEDUP_REMOVED lines=9> */
[----:B------:R-:W-:Y:S04]  /*7450*/  SHF.L.U32 R6, R97, 0x1f, RZ ;  /* 0x0000001f61067819 */ /* 0x000fe800000006ff */
[----:B------:R-:W2:Y:S02]  /*7460*/  SYNCS.PHASECHK.TRANS64.TRYWAIT P0, [R0+URZ+0x30], R6 ;  /* 0x00003006000075a7 */ /* 0x000ea400080011ff */
[----:B--2---:R-:W-:Y:S05]  /*7470*/  @!P0 BRA `(.L_x_112) ;  /* 0x00000024004c8947 */ /* 0x004fea0003800000 */
.L_x_111:
[----:B------:R-:W-:Y:S05]  /*7480*/  BSYNC B0 ;  /* 0x0000000000007941 */ /* 0x000fea0003800000 */
.L_x_110:
[----:B------:R-:W-:Y:S02]  /*7490*/  ISETP.NE.AND P0, PT, R67, RZ, PT ;  /* 0x000000ff4300720c */ /* 0x000fe40003f05270 */
[----:B------:R-:W-:Y:S11]  /*74a0*/  IADD3 R65, PT, PT, R65, 0x1, RZ ;  /* 0x0000000141417810 */ /* 0x000ff60007ffe0ff */
[----:B------:R4:W1:Y:S04]  /*74b0*/  @P0 LDS.128 R56, [R5] ;  /* 0x0000000005380984 */ /* 0x0008680000000c00 */
[----:B------:R4:W1:Y:S04]  /*74c0*/  @P0 LDS.128 R60, [R4+0x10] ;  /* 0x00001000043c0984 */ /* 0x0008680000000c00 */
[----:B------:R4:W1:Y:S04]  /*74d0*/  @P0 LDS.128 R68, [R3+0x20] ;  /* 0x0000200003440984 */ /* 0x0008680000000c00 */
[----:B------:R4:W1:Y:S02]  /*74e0*/  @P0 LDS.128 R76, [R2+0x30] ;  /* 0x00003000024c0984 */ /* 0x0008640000000c00 */
.L_x_109:
[----:B------:R-:W-:Y:S05]  /*74f0*/  BSYNC B1 ;  /* 0x0000000000017941 */ /* 0x000fea0003800000 */
.L_x_108:
        /* <DEDUP_REMOVED lines=21> */
.L_x_113:
        /* <DEDUP_REMOVED lines=146> */
.L_x_115:
[----:B------:R-:W-:Y:S05]  /*7f70*/  BSYNC.RECONVERGENT B0 ;  /* 0x0000000000007941 */ /* 0x000fea0003800200 */
.L_x_114:
        /* <DEDUP_REMOVED lines=21> */
.L_x_119:
[----:B------:R-:W-:Y:S05]  /*80d0*/  BSYNC B0 ;  /* 0x0000000000007941 */ /* 0x000fea0003800000 */
.L_x_118:
[----:B------:R-:W-:Y:S11]  /*80e0*/  ISETP.NE.AND P0, PT, R67, RZ, PT ;  /* 0x000000ff4300720c */ /* 0x000ff60003f05270 */
[----:B------:R-:W-:Y:S02]  /*80f0*/  @!UPT UIADD3 URZ, UPT, UPT, URZ, URZ, URZ ;  /* 0x000000fffffff290 */ /* 0x000fe4000fffe0ff */
[----:B------:R4:W1:Y:S04]  /*8100*/  @P0 LDS.128 R56, [R4] ;  /* 0x0000000004380984 */ /* 0x0008680000000c00 */
[----:B------:R4:W1:Y:S04]  /*8110*/  @P0 LDS.128 R60, [R3+0x10] ;  /* 0x00001000033c0984 */ /* 0x0008680000000c00 */
[----:B------:R4:W1:Y:S04]  /*8120*/  @P0 LDS.128 R68, [R2+0x20] ;  /* 0x0000200002440984 */ /* 0x0008680000000c00 */
[----:B------:R4:W1:Y:S02]  /*8130*/  @P0 LDS.128 R76, [R65+0x30] ;  /* 0x00003000414c0984 */ /* 0x0008640000000c00 */
.L_x_117:
[----:B------:R-:W-:Y:S05]  /*8140*/  BSYNC B1 ;  /* 0x0000000000017941 */ /* 0x000fea0003800000 */
.L_x_116:
        /* <DEDUP_REMOVED lines=21> */
.L_x_121:
[----:B------:R-:W-:Y:S01]  /*82a0*/  ISETP.NE.AND P0, PT, R102, RZ, PT ;  /* 0x000000ff6600720c */ /* 0x000fe20003f05270 */
[----:B------:R-:W-:Y:S05]  /*82b0*/  WARPSYNC.ALL ;  /* 0x0000000000007948 */ /* 0x000fea0003800000 */
[----:B------:R-:W-:Y:S01]  /*82c0*/  R2UR UR4, R48 ;  /* 0x00000000300472ca */ /* 0x000fe200000e0000 */
[--C-:B-1----:R-:W-:Y:S01]  /*82d0*/  HADD2.F32 R0, -RZ, R56.reuse.H0_H0 ;  /* 0x20000038ff007230 */ /* 0x102fe20000004100 */
[----:B------:R-:W-:Y:S01]  /*82e0*/  R2UR UR5, R64 ;  /* 0x00000000400572ca */ /* 0x000fe200000e0000 */
[----:B----4-:R-:W-:Y:S01]  /*82f0*/  HADD2.F32 R2, -RZ, R56.H1_H1 ;  /* 0x30000038ff027230 */ /* 0x010fe20000004100 */
[----:B------:R-:W-:Y:S01]  /*8300*/  BSSY.RECONVERGENT B0, `(.L_x_122) ;  /* 0x0000089000007945 */ /* 0x000fe20003800200 */
[--C-:B------:R-:W-:Y:S02]  /*8310*/  HADD2.F32 R3, -RZ, R57.reuse.H0_H0 ;  /* 0x20000039ff037230 */ /* 0x100fe40000004100 */
[----:B------:R-:W-:Y:S02]  /*8320*/  HADD2.F32 R48, -RZ, R57.H1_H1 ;  /* 0x30000039ff307230 */ /* 0x000fe40000004100 */
[--C-:B------:R-:W-:Y:S02]  /*8330*/  HADD2.F32 R50, -RZ, R58.reuse.H0_H0 ;  /* 0x2000003aff327230 */ /* 0x100fe40000004100 */
[----:B------:R-:W-:Y:S02]  /*8340*/  HADD2.F32 R51, -RZ, R58.H1_H1 ;  /* 0x3000003aff337230 */ /* 0x000fe40000004100 */
[----:B------:R-:W1:Y:S01]  /*8350*/  LDTM.x32 R4, tmem[UR4+0x60] ;  /* 0x00006004000479ee */ /* 0x000e6200082c0000 */
[----:B------:R-:W-:Y:S01]  /*8360*/  NOP ;  /* 0x0000000000007918 */ /* 0x000fe20000000000 */
[----:B------:R-:W-:Y:S01]  /*8370*/  UIADD3 UR5, UPT, UPT, UR5, 0xc0, URZ ;  /* 0x000000c005057890 */ /* 0x000fe2000fffe0ff */
[--C-:B------:R-:W-:Y:S02]  /*8380*/  HADD2.F32 R52, -RZ, R59.reuse.H0_H0 ;  /* 0x2000003bff347230 */ /* 0x100fe40000004100 */
[----:B------:R-:W-:Y:S01]  /*8390*/  HADD2.F32 R53, -RZ, R59.H1_H1 ;  /* 0x3000003bff357230 */ /* 0x000fe20000004100 */
[----:B------:R-:W-:Y:S01]  /*83a0*/  UPRMT UR5, UR37, 0x654, UR5 ;  /* 0x0000065425057896 */ /* 0x000fe20008000005 */
[--C-:B------:R-:W-:Y:S02]  /*83b0*/  HADD2.F32 R54, -RZ, R60.reuse.H0_H0 ;  /* 0x2000003cff367230 */ /* 0x100fe40000004100 */
[----:B------:R-:W-:Y:S02]  /*83c0*/  HADD2.F32 R55, -RZ, R60.H1_H1 ;  /* 0x3000003cff377230 */ /* 0x000fe40000004100 */
[--C-:B------:R-:W-:Y:S02]  /*83d0*/  HADD2.F32 R56, -RZ, R61.reuse.H0_H0 ;  /* 0x2000003dff387230 */ /* 0x100fe40000004100 */
[----:B------:R-:W-:Y:S02]  /*83e0*/  HADD2.F32 R57, -RZ, R61.H1_H1 ;  /* 0x3000003dff397230 */ /* 0x000fe40000004100 */
[----:B-1----:R-:W-:Y:S01]  /*83f0*/  SYNCS.ARRIVE.TRANS64.RED.A1T0 RZ, [UR5], RZ ;  /* 0x000000ffffff79a7 */ /* 0x002fe20008100405 */
[--C-:B------:R-:W-:Y:S02]  /*8400*/  HADD2.F32 R58, -RZ, R62.reuse.H0_H0 ;  /* 0x2000003eff3a7230 */ /* 0x100fe40000004100 */
[----:B------:R-:W-:Y:S02]  /*8410*/  HADD2.F32 R59, -RZ, R62.H1_H1 ;  /* 0x3000003eff3b7230 */ /* 0x000fe40000004100 */
[--C-:B------:R-:W-:Y:S02]  /*8420*/  HADD2.F32 R60, -RZ, R63.reuse.H0_H0 ;  /* 0x2000003fff3c7230 */ /* 0x100fe40000004100 */
[----:B------:R-:W-:Y:S02]  /*8430*/  HADD2.F32 R61, -RZ, R63.H1_H1 ;  /* 0x3000003fff3d7230 */ /* 0x000fe40000004100 */
[C---:B------:R-:W-:Y:S01]  /*8440*/  FMUL R4, R47.reuse, R4 ;  /* 0x000000042f047220 */ /* 0x040fe20000400000 */
[C---:B------:R-:W-:Y:S01]  /*8450*/  FMUL R5, R47.reuse, R5 ;  /* 0x000000052f057220 */ /* 0x040fe20000400000 */
[C---:B------:R-:W-:Y:S01]  /*8460*/  FMUL R6, R47.reuse, R6 ;  /* 0x000000062f067220 */ /* 0x040fe20000400000 */
[----:B------:R-:W-:Y:S01]  /*8470*/  FMUL R7, R47, R7 ;  /* 0x000000072f077220 */ /* 0x000fe20000400000 */
[C---:B------:R-:W-:Y:S01]  /*8480*/  FFMA R4, R49.reuse, R0, R4 ;  /* 0x0000000031047223 */ /* 0x040fe20000000004 */
[C---:B------:R-:W-:Y:S01]  /*8490*/  FFMA R5, R49.reuse, R2, R5 ;  /* 0x0000000231057223 */ /* 0x040fe20000000005 */
[C---:B------:R-:W-:Y:S01]  /*84a0*/  FFMA R6, R49.reuse, R3, R6 ;  /* 0x0000000331067223 */ /* 0x040fe20000000006 */
[----:B------:R-:W-:Y:S01]  /*84b0*/  FFMA R7, R49, R48, R7 ;  /* 0x0000003031077223 */ /* 0x000fe20000000007 */
[C---:B------:R-:W-:Y:S01]  /*84c0*/  FMUL R8, R47.reuse, R8 ;  /* 0x000000082f087220 */ /* 0x040fe20000400000 */
[----:B------:R-:W-:Y:S01]  /*84d0*/  FMUL R9, R47, R9 ;  /* 0x000000092f097220 */ /* 0x000fe20000400000 */
[----:B------:R-:W-:Y:S01]  /*84e0*/  F2FP.F16.F32.PACK_AB R4, R5, R4 ;  /* 0x000000040504723e */ /* 0x000fe200000000ff */
[----:B------:R-:W-:Y:S01]  /*84f0*/  FMUL R0, R47, R10 ;  /* 0x0000000a2f007220 */ /* 0x000fe20000400000 */
[----:B------:R-:W-:Y:S01]  /*8500*/  F2FP.F16.F32.PACK_AB R5, R7, R6 ;  /* 0x000000060705723e */ /* 0x000fe200000000ff */
[C---:B------:R-:W-:Y:S01]  /*8510*/  FFMA R8, R49.reuse, R50, R8 ;  /* 0x0000003231087223 */ /* 0x040fe20000000008 */
[C---:B------:R-:W-:Y:S01]  /*8520*/  FFMA R9, R49.reuse, R51, R9 ;  /* 0x0000003331097223 */ /* 0x040fe20000000009 */
[----:B------:R-:W-:Y:S01]  /*8530*/  FFMA R0, R49, R52, R0 ;  /* 0x0000003431007223 */ /* 0x000fe20000000000 */
[C---:B------:R-:W-:Y:S01]  /*8540*/  FMUL R2, R47.reuse, R11 ;  /* 0x0000000b2f027220 */ /* 0x040fe20000400000 */
[C---:B------:R-:W-:Y:S01]  /*8550*/  FMUL R3, R47.reuse, R12 ;  /* 0x0000000c2f037220 */ /* 0x040fe20000400000 */
[----:B------:R-:W-:Y:S01]  /*8560*/  FMUL R10, R47, R13 ;  /* 0x0000000d2f0a7220 */ /* 0x000fe20000400000 */
[----:B------:R-:W-:Y:S01]  /*8570*/  F2FP.F16.F32.PACK_AB R6, R9, R8 ;  /* 0x000000080906723e */ /* 0x000fe200000000ff */
[C---:B------:R-:W-:Y:S01]  /*8580*/  FFMA R2, R49.reuse, R53, R2 ;  /* 0x0000003531027223 */ /* 0x040fe20000000002 */
[C---:B------:R-:W-:Y:S01]  /*8590*/  FFMA R3, R49.reuse, R54, R3 ;  /* 0x0000003631037223 */ /* 0x040fe20000000003 */
[----:B------:R-:W-:Y:S01]  /*85a0*/  FFMA R10, R49, R55, R10 ;  /* 0x00000037310a7223 */ /* 0x000fe2000000000a */
[C---:B------:R-:W-:Y:S01]  /*85b0*/  FMUL R11, R47.reuse, R14 ;  /* 0x0000000e2f0b7220 */ /* 0x040fe20000400000 */
[C---:B------:R-:W-:Y:S01]  /*85c0*/  FMUL R15, R47.reuse, R15 ;  /* 0x0000000f2f0f7220 */ /* 0x040fe20000400000 */
[C---:B------:R-:W-:Y:S01]  /*85d0*/  FMUL R12, R47.reuse, R16 ;  /* 0x000000102f0c7220 */ /* 0x040fe20000400000 */
[----:B------:R-:W-:Y:S01]  /*85e0*/  FMUL R13, R47, R17 ;  /* 0x000000112f0d7220 */ /* 0x000fe20000400000 */
[----:B------:R-:W-:Y:S01]  /*85f0*/  FFMA R11, R49, R56, R11 ;  /* 0x00000038310b7223 */ /* 0x000fe2000000000b */
[----:B------:R-:W-:Y:S01]  /*8600*/  FMUL R14, R47, R18 ;  /* 0x000000122f0e7220 */ /* 0x000fe20000400000 */
[----:B------:R-:W-:Y:S01]  /*8610*/  FFMA R15, R49, R57, R15 ;  /* 0x00000039310f7223 */ /* 0x000fe2000000000f */
[--C-:B------:R-:W-:Y:S02]  /*8620*/  HADD2.F32 R62, -RZ, R68.reuse.H0_H0 ;  /* 0x20000044ff3e7230 */ /* 0x100fe40000004100 */
[----:B------:R-:W-:Y:S01]  /*8630*/  FMUL R19, R47, R19 ;  /* 0x000000132f137220 */ /* 0x000fe20000400000 */
[----:B------:R-:W-:Y:S01]  /*8640*/  F2FP.F16.F32.PACK_AB R7, R2, R0 ;  /* 0x000000000207723e */ /* 0x000fe200000000ff */
[----:B------:R-:W-:Y:S01]  /*8650*/  FFMA R12, R49, R58, R12 ;  /* 0x0000003a310c7223 */ /* 0x000fe2000000000c */
[----:B------:R-:W-:Y:S02]  /*8660*/  HADD2.F32 R63, -RZ, R68.H1_H1 ;  /* 0x30000044ff3f7230 */ /* 0x000fe40000004100 */
[----:B------:R-:W-:Y:S01]  /*8670*/  FMUL R16, R47, R20 ;  /* 0x000000142f107220 */ /* 0x000fe20000400000 */
[----:B------:R-:W-:Y:S01]  /*8680*/  FFMA R13, R49, R59, R13 ;  /* 0x0000003b310d7223 */ /* 0x000fe2000000000d */
[----:B------:R1:W-:Y:S01]  /*8690*/  STS.128 [R100+0x6000], R4 ;  /* 0x0060000464007388 */ /* 0x0003e20000000c00 */
[--C-:B------:R-:W-:Y:S02]  /*86a0*/  HADD2.F32 R64, -RZ, R69.reuse.H0_H0 ;  /* 0x20000045ff407230 */ /* 0x100fe40000004100 */
[----:B------:R-:W-:Y:S01]  /*86b0*/  FMUL R17, R47, R21 ;  /* 0x000000152f117220 */ /* 0x000fe20000400000 */
[----:B------:R-:W-:Y:S01]  /*86c0*/  FFMA R14, R49, R60, R14 ;  /* 0x0000003c310e7223 */ /* 0x000fe2000000000e */
[----:B------:R-:W-:Y:S02]  /*86d0*/  HADD2.F32 R65, -RZ, R69.H1_H1 ;  /* 0x30000045ff417230 */ /* 0x000fe40000004100 */
[----:B------:R-:W-:Y:S01]  /*86e0*/  FMUL R18, R47, R22 ;  /* 0x000000162f127220 */ /* 0x000fe20000400000 */
[----:B------:R-:W-:Y:S01]  /*86f0*/  FFMA R19, R49, R61, R19 ;  /* 0x0000003d31137223 */ /* 0x000fe20000000013 */
        /* <DEDUP_REMOVED lines=11> */
[----:B------:R-:W-:Y:S01]  /*87b0*/  F2FP.F16.F32.PACK_AB R8, R10, R3 ;  /* 0x000000030a08723e */ /* 0x000fe200000000ff */
[----:B------:R-:W-:Y:S01]  /*87c0*/  FFMA R23, R49, R65, R23 ;  /* 0x0000004131177223 */ /* 0x000fe20000000017 */
[----:B------:R-:W-:Y:S01]  /*87d0*/  F2FP.F16.F32.PACK_AB R9, R15, R11 ;  /* 0x0000000b0f09723e */ /* 0x000fe200000000ff */
[--C-:B------:R-:W-:Y:S02]  /*87e0*/  HADD2.F32 R70, -RZ, R76.reuse.H0_H0 ;  /* 0x2000004cff467230 */ /* 0x100fe40000004100 */
[----:B------:R-:W-:Y:S01]  /*87f0*/  FMUL R27, R47, R27 ;  /* 0x0000001b2f1b7220 */ /* 0x000fe20000400000 */
[----:B------:R-:W-:Y:S01]  /*8800*/  F2FP.F16.F32.PACK_AB R10, R13, R12 ;  /* 0x0000000c0d0a723e */ /* 0x000fe200000000ff */
[----:B------:R-:W-:Y:S01]  /*8810*/  FFMA R20, R49, R66, R20 ;  /* 0x0000004231147223 */ /* 0x000fe20000000014 */
[----:B------:R-:W-:Y:S01]  /*8820*/  F2FP.F16.F32.PACK_AB R11, R19, R14 ;  /* 0x0000000e130b723e */ /* 0x000fe200000000ff */
[----:B------:R-:W-:Y:S02]  /*8830*/  HADD2.F32 R71, -RZ, R76.H1_H1 ;  /* 0x3000004cff477230 */ /* 0x000fe40000004100 */
[----:B------:R-:W-:Y:S01]  /*8840*/  FMUL R24, R47, R28 ;  /* 0x0000001c2f187220 */ /* 0x000fe20000400000 */
[----:B------:R-:W-:Y:S01]  /*8850*/  FFMA R21, R49, R67, R21 ;  /* 0x0000004331157223 */ /* 0x000fe20000000015 */
[--C-:B------:R-:W-:Y:S01]  /*8860*/  HADD2.F32 R72, -RZ, R77.reuse.H0_H0 ;  /* 0x2000004dff487230 */ /* 0x100fe20000004100 */
[----:B------:R1:W-:Y:S01]  /*8870*/  STS.128 [R99+0x6010], R8 ;  /* 0x0060100863007388 */ /* 0x0003e20000000c00 */
        /* <DEDUP_REMOVED lines=49> */
.L_x_123:
[----:B------:R-:W-:Y:S05]  /*8b90*/  BSYNC.RECONVERGENT B0 ;  /* 0x0000000000007941 */ /* 0x000fea0003800200 */
.L_x_122:
[----:B------:R-:W-:Y:S01]  /*8ba0*/  BAR.SYNC.DEFER_BLOCKING 0x1, 0x80 ;  /* 0x0042000000007b1d */ /* 0x000fe20000010000 */
[----:B------:R-:W-:Y:S01]  /*8bb0*/  UISETP.NE.AND UP0, UPT, UR49, -0x4, UPT ;  /* 0xfffffffc3100788c */ /* 0x000fe2000bf05270 */
[----:B------:R-:W-:Y:S08]  /*8bc0*/  IADD3 R45, PT, PT, R45, 0x1, RZ ;  /* 0x000000012d2d7810 */ /* 0x000ff00007ffe0ff */
[----:B------:R-:W-:Y:S05]  /*8bd0*/  BRA.U !UP0, `(.L_x_124) ;  /* 0x0000000108287547 */ /* 0x000fea000b800000 */
[----:B------:R-:W-:Y:S01]  /*8be0*/  ISETP.NE.AND P0, PT, R107, RZ, PT ;  /* 0x000000ff6b00720c */ /* 0x000fe20003f05270 */
[----:B------:R-:W-:Y:S01]  /*8bf0*/  IMAD.U32 R2, RZ, RZ, UR51 ;  /* 0x00000033ff027e24 */ /* 0x000fe2000f8e00ff */
[----:B------:R-:W-:Y:S01]  /*8c00*/  UIADD3 UR51, UPT, UPT, UR51, 0x1, URZ ;  /* 0x0000000133337890 */ /* 0x000fe2000fffe0ff */
[----:B------:R-:W-:Y:S03]  /*8c10*/  IMAD.U32 R0, RZ, RZ, UR37 ;  /* 0x00000025ff007e24 */ /* 0x000fe6000f8e00ff */
[----:B------:R-:W-:Y:S04]  /*8c20*/  UISETP.NE.AND UP0, UPT, UR51, 0x4, UPT ;  /* 0x000000043300788c */ /* 0x000fe8000bf05270 */
[----:B------:R-:W-:Y:S03]  /*8c30*/  USEL UR51, UR51, URZ, UP0 ;  /* 0x000000ff33337287 */ /* 0x000fe60008000000 */
[----:B------:R-:W-:Y:S05]  /*8c40*/  @P0 LEA R2, R2, UR48, 0x3 ;  /* 0x0000003002020c11 */ /* 0x000fea000f8e18ff */
[----:B------:R-:W-:Y:S05]  /*8c50*/  @P0 VIADD R2, R2, 0x50 ;  /* 0x0000005002020836 */ /* 0x000fea0000000000 */
[----:B------:R-:W-:Y:S04]  /*8c60*/  @P0 PRMT R0, R0, 0x654, R2 ;  /* 0x0000065400000816 */ /* 0x000fe80000000002 */
[----:B------:R2:W-:Y:S03]  /*8c70*/  @P0 SYNCS.ARRIVE.TRANS64.RED.A1T0 RZ, [R0+URZ], RZ ;  /* 0x000000ff00ff09a7 */ /* 0x0005e600081004ff */
.L_x_124:
[----:B------:R-:W-:Y:S01]  /*8c80*/  ISETP.NE.AND P2, PT, R103, RZ, PT ;  /* 0x000000ff6700720c */ /* 0x000fe20003f45270 */
[----:B------:R-:W-:Y:S01]  /*8c90*/  UIADD3 UR49, UPT, UPT, UR49, 0x4, URZ ;  /* 0x0000000431317890 */ /* 0x000fe2000fffe0ff */
[----:B------:R-:W-:Y:S01]  /*8ca0*/  ISETP.NE.AND P0, PT, R105, 0x2, PT ;  /* 0x000000026900780c */ /* 0x000fe20003f05270 */
[----:B------:R-:W-:Y:S01]  /*8cb0*/  IMAD.IADD R14, R43, 0x1, R86 ;  /* 0x000000012b0e7824 */ /* 0x000fe200078e0256 */
[----:B------:R-:W-:Y:S01]  /*8cc0*/  ISETP.NE.AND P1, PT, R45, 0x4, PT ;  /* 0x000000042d00780c */ /* 0x000fe20003f25270 */
[----:B------:R-:W-:Y:S01]  /*8cd0*/  IMAD.IADD R15, R44, 0x1, R87 ;  /* 0x000000012c0f7824 */ /* 0x000fe200078e0257 */
[----:B------:R-:W-:Y:S02]  /*8ce0*/  SEL R2, RZ, 0x1, P0 ;  /* 0x00000001ff027807 */ /* 0x000fe40000000000 */
[----:B--2---:R-:W-:Y:S02]  /*8cf0*/  SEL R0, RZ, 0x1, P1 ;  /* 0x00000001ff007807 */ /* 0x004fe40000800000 */
[----:B------:R-:W-:Y:S02]  /*8d00*/  LOP3.LUT R95, R95, R2, RZ, 0x3c, !PT ;  /* 0x000000025f5f7212 */ /* 0x000fe400078e3cff */
[----:B------:R-:W-:Y:S02]  /*8d10*/  LOP3.LUT R96, R96, R0, RZ, 0x3c, !PT ;  /* 0x0000000060607212 */ /* 0x000fe400078e3cff */
[----:B------:R-:W-:Y:S02]  /*8d20*/  @P2 R2UR UR36, R94 ;  /* 0x000000005e2422ca */ /* 0x000fe400000e0000 */
[----:B------:R-:W-:Y:S02]  /*8d30*/  SEL R105, R105, RZ, P0 ;  /* 0x000000ff69697207 */ /* 0x000fe40000000000 */
[----:B------:R-:W-:Y:S01]  /*8d40*/  SEL R45, R45, RZ, P1 ;  /* 0x000000ff2d2d7207 */ /* 0x000fe20000800000 */
[----:B------:R-:W-:Y:S10]  /*8d50*/  @P2 BRA `(.L_x_125) ;  /* 0xffffffc000502947 */ /* 0x000ff4000383ffff */
[----:B------:R-:W-:-:S09]  /*8d60*/  UISETP.NE.AND UP0, UPT, UR50, URZ, UPT ;  /* 0x000000ff3200728c */ /* 0x000fd2000bf05270 */
[----:B------:R-:W-:Y:S05]  /*8d70*/  BRA.U !UP0, `(.L_x_126) ;  /* 0x0000000108487547 */ /* 0x000fea000b800000 */
[----:B------:R-:W2:Y:S02]  /*8d80*/  LDCU.64 UR4, c[0x0][0x890] ;  /* 0x00011200ff0477ac */ /* 0x000ea40008000a00 */
[----:B--2---:R-:W-:-:S04]  /*8d90*/  UISETP.NE.U32.AND UP0, UPT, UR4, URZ, UPT ;  /* 0x000000ff0400728c */ /* 0x004fc8000bf05070 */
[----:B------:R-:W-:-:S09]  /*8da0*/  UISETP.NE.AND.EX UP0, UPT, UR5, URZ, UPT, UP0 ;  /* 0x000000ff0500728c */ /* 0x000fd2000bf05300 */
[----:B------:R-:W-:Y:S05]  /*8db0*/  BRA.U UP0, `(.L_x_127) ;  /* 0x00000001000c7547 */ /* 0x000fea000b800000 */
[----:B------:R-:W-:-:S13]  /*8dc0*/  FSETP.NEU.AND P0, PT, R49, RZ, PT ;  /* 0x000000ff3100720b */ /* 0x000fda0003f0d000 */
[----:B------:R-:W-:Y:S05]  /*8dd0*/  @!P0 EXIT ;  /* 0x000000000000894d */ /* 0x000fea0003800000 */
[----:B------:R-:W-:Y:S05]  /*8de0*/  BRA `(.L_x_126) ;  /* 0x00000000002c7947 */ /* 0x000fea0003800000 */
.L_x_127:
[----:B------:R-:W-:Y:S01]  /*8df0*/  ISETP.NE.AND P0, PT, R104, RZ, PT ;  /* 0x000000ff6800720c */ /* 0x000fe20003f05270 */
[----:B------:R-:W-:-:S12]  /*8e00*/  BSSY.RECONVERGENT B0, `(.L_x_126) ;  /* 0x0000009000007945 */ /* 0x000fd80003800200 */
[----:B------:R-:W-:Y:S05]  /*8e10*/  @P0 BRA `(.L_x_128) ;  /* 0x0000000000140947 */ /* 0x000fea0003800000 */
[----:B------:R-:W2:Y:S02]  /*8e20*/  LDCU.64 UR4, c[0x0][0x888] ;  /* 0x00011100ff0477ac */ /* 0x000ea40008000a00 */
[----:B--2---:R-:W-:-:S04]  /*8e30*/  ISETP.NE.U32.AND P0, PT, RZ, UR4, PT ;  /* 0x00000004ff007c0c */ /* 0x004fc8000bf05070 */
[----:B------:R-:W-:-:S13]  /*8e40*/  ISETP.NE.AND.EX P0, PT, RZ, UR5, PT, P0 ;  /* 0x00000005ff007c0c */ /* 0x000fda000bf05300 */
[----:B------:R-:W-:Y:S05]  /*8e50*/  @!P0 EXIT ;  /* 0x000000000000894d */ /* 0x000fea0003800000 */
[----:B------:R-:W-:Y:S05]  /*8e60*/  BRA `(.L_x_129) ;  /* 0x0000000000087947 */ /* 0x000fea0003800000 */
.L_x_128:
[----:B------:R-:W-:-:S13]  /*8e70*/  FSETP.NEU.AND P0, PT, R49, RZ, PT ;  /* 0x000000ff3100720b */ /* 0x000fda0003f0d000 */
[----:B------:R-:W-:Y:S05]  /*8e80*/  @!P0 EXIT ;  /* 0x000000000000894d */ /* 0x000fea0003800000 */
.L_x_129:
[----:B------:R-:W-:Y:S05]  /*8e90*/  BSYNC.RECONVERGENT B0 ;  /* 0x0000000000007941 */ /* 0x000fea0003800200 */
.L_x_126:
[----:B------:R-:W-:Y:S01]  /*8ea0*/  ULEA UR4, UR51, UR48, 0x3 ;  /* 0x0000003033047291 */ /* 0x000fe2000f8e18ff */
[----:B------:R-:W-:-:S04]  /*8eb0*/  DEPBAR.LE SB0, 0x0 ;  /* 0x000080000000791a */ /* 0x000fc80000000000 */
[----:B------:R-:W-:-:S04]  /*8ec0*/  UIADD3 UR4, UPT, UPT, UR4, 0x50, URZ ;  /* 0x0000005004047890 */ /* 0x000fc8000fffe0ff */
[----:B------:R-:W-:-:S09]  /*8ed0*/  UPRMT UR4, UR37, 0x654, UR4 ;  /* 0x0000065425047896 */ /* 0x000fd20008000004 */
[----:B------:R-:W-:Y:S01]  /*8ee0*/  SYNCS.ARRIVE.TRANS64.RED.A1T0 RZ, [UR4], RZ ;  /* 0x000000ffffff79a7 */ /* 0x000fe20008100404 */
[----:B------:R-:W-:Y:S05]  /*8ef0*/  EXIT ;  /* 0x000000000000794d */ /* 0x000fea0003800000 */
.L_x_19:
[----:B--2---:R2:W1:Y:S02]  /*8f00*/  SYNCS.PHASECHK.TRANS64.TRYWAIT P0, [R2+URZ+0xf0], R3 ;  /* 0x0000f003020075a7 */ /* 0x00446400080011ff */
[----:B-1----:R-:W-:Y:S05]  /*8f10*/  @!P0 NANOSLEEP.SYNCS 0x989680 ;  /* 0x009896800000895d */ /* 0x002fea0003900000 */
[----:B------:R-:W1:Y:S02]  /*8f20*/  @!P0 SYNCS.PHASECHK.TRANS64 P0, [R2+URZ+0xf0], R3 ;  /* 0x0000f003020085a7 */ /* 0x000e6400080010ff */
[----:B-1----:R-:W-:Y:S05]  /*8f30*/  @!P0 BRA `(.L_x_19) ;  /* 0xfffffffc00f08947 */ /* 0x002fea000383ffff */
[----:B------:R-:W-:Y:S05]  /*8f40*/  BRA `(.L_x_130) ;  /* 0xffffff84009c7947 */ /* 0x000fea000383ffff */
.L_x_22:
[----:B-1----:R-:W-:-:S07]  /*8f50*/  MOV R2, UR33 ;  /* 0x0000002100027c02 */ /* 0x002fce0008000f00 */
.L_x_131:
[----:B-1----:R1:W2:Y:S02]  /*8f60*/  SYNCS.PHASECHK.TRANS64.TRYWAIT P0, [R2+URZ+0x18], R4 ;  /* 0x00001804020075a7 */ /* 0x0022a400080011ff */
[----:B--2---:R-:W-:Y:S05]  /*8f70*/  @!P0 NANOSLEEP.SYNCS 0x989680 ;  /* 0x009896800000895d */ /* 0x004fea0003900000 */
[----:B------:R-:W2:Y:S02]  /*8f80*/  @!P0 SYNCS.PHASECHK.TRANS64 P0, [R2+URZ+0x18], R4 ;  /* 0x00001804020085a7 */ /* 0x000ea400080010ff */
[----:B--2---:R-:W-:Y:S05]  /*8f90*/  @!P0 BRA `(.L_x_131) ;  /* 0xfffffffc00f08947 */ /* 0x004fea000383ffff */
[----:B------:R-:W-:Y:S05]  /*8fa0*/  BRA `(.L_x_21) ;  /* 0xffffff8400ec7947 */ /* 0x000fea000383ffff */
.L_x_28:
[----:B-1----:R-:W-:-:S07]  /*8fb0*/  MOV R2, UR33 ;  /* 0x0000002100027c02 */ /* 0x002fce0008000f00 */
.L_x_132:
[----:B-1----:R1:W2:Y:S02]  /*8fc0*/  SYNCS.PHASECHK.TRANS64.TRYWAIT P0, [R2+URZ+0x18], R4 ;  /* 0x00001804020075a7 */ /* 0x0022a400080011ff */
[----:B--2---:R-:W-:Y:S05]  /*8fd0*/  @!P0 NANOSLEEP.SYNCS 0x989680 ;  /* 0x009896800000895d */ /* 0x004fea0003900000 */
[----:B------:R-:W2:Y:S02]  /*8fe0*/  @!P0 SYNCS.PHASECHK.TRANS64 P0, [R2+URZ+0x18], R4 ;  /* 0x00001804020085a7 */ /* 0x000ea400080010ff */
[----:B--2---:R-:W-:Y:S05]  /*8ff0*/  @!P0 BRA `(.L_x_132) ;  /* 0xfffffffc00f08947 */ /* 0x004fea000383ffff */
[----:B------:R-:W-:Y:S05]  /*9000*/  BRA `(.L_x_27) ;  /* 0xffffff8800c07947 */ /* 0x000fea000383ffff */
.L_x_32:
[----:B-1----:R1:W2:Y:S02]  /*9010*/  SYNCS.PHASECHK.TRANS64.TRYWAIT P0, [R2+URZ+0x80], R3 ;  /* 0x00008003020075a7 */ /* 0x0022a400080011ff */
[----:B--2---:R-:W-:Y:S05]  /*9020*/  @!P0 NANOSLEEP.SYNCS 0x989680 ;  /* 0x009896800000895d */ /* 0x004fea0003900000 */
[----:B------:R-:W2:Y:S02]  /*9030*/  @!P0 SYNCS.PHASECHK.TRANS64 P0, [R2+URZ+0x80], R3 ;  /* 0x00008003020085a7 */ /* 0x000ea400080010ff */
[----:B--2---:R-:W-:Y:S05]  /*9040*/  @!P0 BRA `(.L_x_32) ;  /* 0xfffffffc00f08947 */ /* 0x004fea000383ffff */
[----:B------:R-:W-:Y:S05]  /*9050*/  BRA `(.L_x_133) ;  /* 0xffffff8c00747947 */ /* 0x000fea000383ffff */
.L_x_36:
[----:B----4-:R-:W-:-:S07]  /*9060*/  MOV R0, UR5 ;  /* 0x0000000500007c02 */ /* 0x010fce0008000f00 */
.L_x_134:
[----:B-1----:R1:W2:Y:S02]  /*9070*/  SYNCS.PHASECHK.TRANS64.TRYWAIT P0, [R0+URZ], R2 ;  /* 0x00000002000075a7 */ /* 0x0022a400080011ff */
[----:B--2---:R-:W-:Y:S05]  /*9080*/  @!P0 NANOSLEEP.SYNCS 0x989680 ;  /* 0x009896800000895d */ /* 0x004fea0003900000 */
[----:B------:R-:W2:Y:S02]  /*9090*/  @!P0 SYNCS.PHASECHK.TRANS64 P0, [R0+URZ], R2 ;  /* 0x00000002000085a7 */ /* 0x000ea400080010ff */
[----:B--2---:R-:W-:Y:S05]  /*90a0*/  @!P0 BRA `(.L_x_134) ;  /* 0xfffffffc00f08947 */ /* 0x004fea000383ffff */
[----:B------:R-:W-:Y:S05]  /*90b0*/  BRA `(.L_x_135) ;  /* 0xffffff9000e47947 */ /* 0x000fea000383ffff */
.L_x_37:
[----:B----4-:R-:W-:-:S07]  /*90c0*/  MOV R0, UR5 ;  /* 0x0000000500007c02 */ /* 0x010fce0008000f00 */
.L_x_136:
[----:B-1----:R1:W2:Y:S02]  /*90d0*/  SYNCS.PHASECHK.TRANS64.TRYWAIT P0, [R0+URZ], R2 ;  /* 0x00000002000075a7 */ /* 0x0022a400080011ff */
[----:B--2---:R-:W-:Y:S05]  /*90e0*/  @!P0 NANOSLEEP.SYNCS 0x989680 ;  /* 0x009896800000895d */ /* 0x004fea0003900000 */
[----:B------:R-:W2:Y:S02]  /*90f0*/  @!P0 SYNCS.PHASECHK.TRANS64 P0, [R0+URZ], R2 ;  /* 0x00000002000085a7 */ /* 0x000ea400080010ff */
[----:B--2---:R-:W-:Y:S05]  /*9100*/  @!P0 BRA `(.L_x_136) ;  /* 0xfffffffc00f08947 */ /* 0x004fea000383ffff */
[----:B------:R-:W-:Y:S05]  /*9110*/  BRA `(.L_x_137) ;  /* 0xffffff9000f07947 */ /* 0x000fea000383ffff */
.L_x_40:
[----:B-1----:R1:W2:Y:S02]  /*9120*/  SYNCS.PHASECHK.TRANS64.TRYWAIT P0, [R0+URZ+0xe0], R4 ;  /* 0x0000e004000075a7 */ /* 0x0022a400080011ff */
[----:B--2---:R-:W-:Y:S05]  /*9130*/  @!P0 NANOSLEEP.SYNCS 0x989680 ;  /* 0x009896800000895d */ /* 0x004fea0003900000 */
[----:B------:R-:W2:Y:S02]  /*9140*/  @!P0 SYNCS.PHASECHK.TRANS64 P0, [R0+URZ+0xe0], R4 ;  /* 0x0000e004000085a7 */ /* 0x000ea400080010ff */
[----:B--2---:R-:W-:Y:S05]  /*9150*/  @!P0 BRA `(.L_x_40) ;  /* 0xfffffffc00f08947 */ /* 0x004fea000383ffff */
[----:B------:R-:W-:Y:S05]  /*9160*/  BRA `(.L_x_138) ;  /* 0xffffff94004c7947 */ /* 0x000fea000383ffff */
.L_x_41:
[----:B------:R-:W-:-:S07]  /*9170*/  MOV R0, UR5 ;  /* 0x0000000500007c02 */ /* 0x000fce0008000f00 */
.L_x_139:
[----:B-1----:R1:W2:Y:S02]  /*9180*/  SYNCS.PHASECHK.TRANS64.TRYWAIT P0, [R0+URZ+0x90], R5 ;  /* 0x00009005000075a7 */ /* 0x0022a400080011ff */
[----:B--2---:R-:W-:Y:S05]  /*9190*/  @!P0 NANOSLEEP.SYNCS 0x989680 ;  /* 0x009896800000895d */ /* 0x004fea0003900000 */
[----:B------:R-:W2:Y:S02]  /*91a0*/  @!P0 SYNCS.PHASECHK.TRANS64 P0, [R0+URZ+0x90], R5 ;  /* 0x00009005000085a7 */ /* 0x000ea400080010ff */
[----:B--2---:R-:W-:Y:S05]  /*91b0*/  @!P0 BRA `(.L_x_139) ;  /* 0xfffffffc00f08947 */ /* 0x004fea000383ffff */
[----:B------:R-:W-:Y:S05]  /*91c0*/  BRA `(.L_x_140) ;  /* 0xffffff94005c7947 */ /* 0x000fea000383ffff */
.L_x_42:
[----:B-1----:R1:W2:Y:S02]  /*91d0*/  SYNCS.PHASECHK.TRANS64.TRYWAIT P1, [R0+URZ+0x80], R4 ;  /* 0x00008004000075a7 */ /* 0x0022a400080211ff */
[----:B--2---:R-:W-:Y:S05]  /*91e0*/  @!P1 NANOSLEEP.SYNCS 0x989680 ;  /* 0x009896800000995d */ /* 0x004fea0003900000 */
[----:B------:R-:W2:Y:S02]  /*91f0*/  @!P1 SYNCS.PHASECHK.TRANS64 P1, [R0+URZ+0x80], R4 ;  /* 0x00008004000095a7 */ /* 0x000ea400080210ff */
[----:B--2---:R-:W-:Y:S05]  /*9200*/  @!P1 BRA `(.L_x_42) ;  /* 0xfffffffc00f09947 */ /* 0x004fea000383ffff */
[----:B------:R-:W-:Y:S05]  /*9210*/  BRA `(.L_x_141) ;  /* 0xffffff94008c7947 */ /* 0x000fea000383ffff */
.L_x_45:
[----:B------:R-:W-:-:S07]  /*9220*/  MOV R0, UR5 ;  /* 0x0000000500007c02 */ /* 0x000fce0008000f00 */
.L_x_142:
[----:B-1----:R1:W2:Y:S02]  /*9230*/  SYNCS.PHASECHK.TRANS64.TRYWAIT P0, [R0+URZ+0x90], R2 ;  /* 0x00009002000075a7 */ /* 0x0022a400080011ff */
[----:B--2---:R-:W-:Y:S05]  /*9240*/  @!P0 NANOSLEEP.SYNCS 0x989680 ;  /* 0x009896800000895d */ /* 0x004fea0003900000 */
[----:B------:R-:W2:Y:S02]  /*9250*/  @!P0 SYNCS.PHASECHK.TRANS64 P0, [R0+URZ+0x90], R2 ;  /* 0x00009002000085a7 */ /* 0x000ea400080010ff */
[----:B--2---:R-:W-:Y:S05]  /*9260*/  @!P0 BRA `(.L_x_142) ;  /* 0xfffffffc00f08947 */ /* 0x004fea000383ffff */
[----:B------:R-:W-:Y:S05]  /*9270*/  BRA `(.L_x_44) ;  /* 0xffffff9400e07947 */ /* 0x000fea000383ffff */
.L_x_52:
[----:B-1----:R1:W2:Y:S02]  /*9280*/  SYNCS.PHASECHK.TRANS64.TRYWAIT P1, [R0+URZ+0x80], R2 ;  /* 0x00008002000075a7 */ /* 0x0022a400080211ff */
[----:B--2---:R-:W-:Y:S05]  /*9290*/  @!P1 NANOSLEEP.SYNCS 0x989680 ;  /* 0x009896800000995d */ /* 0x004fea0003900000 */
[----:B------:R-:W2:Y:S02]  /*92a0*/  @!P1 SYNCS.PHASECHK.TRANS64 P1, [R0+URZ+0x80], R2 ;  /* 0x00008002000095a7 */ /* 0x000ea400080210ff */
[----:B--2---:R-:W-:Y:S05]  /*92b0*/  @!P1 BRA `(.L_x_52) ;  /* 0xfffffffc00f09947 */ /* 0x004fea000383ffff */
[----:B------:R-:W-:Y:S05]  /*92c0*/  BRA `(.L_x_143) ;  /* 0xffffff9c00707947 */ /* 0x000fea000383ffff */
.L_x_53:
[----:B------:R-:W-:-:S07]  /*92d0*/  MOV R2, UR6 ;  /* 0x0000000600027c02 */ /* 0x000fce0008000f00 */
.L_x_144:
[----:B-1----:R1:W2:Y:S02]  /*92e0*/  SYNCS.PHASECHK.TRANS64.TRYWAIT P0, [R2+URZ+0xc0], R0 ;  /* 0x0000c000020075a7 */ /* 0x0022a400080011ff */
[----:B--2---:R-:W-:Y:S05]  /*92f0*/  @!P0 NANOSLEEP.SYNCS 0x989680 ;  /* 0x009896800000895d */ /* 0x004fea0003900000 */
[----:B------:R-:W2:Y:S02]  /*9300*/  @!P0 SYNCS.PHASECHK.TRANS64 P0, [R2+URZ+0xc0], R0 ;  /* 0x0000c000020085a7 */ /* 0x000ea400080010ff */
[----:B--2---:R-:W-:Y:S05]  /*9310*/  @!P0 BRA `(.L_x_144) ;  /* 0xfffffffc00f08947 */ /* 0x004fea000383ffff */
[----:B------:R-:W-:Y:S05]  /*9320*/  BRA `(.L_x_145) ;  /* 0xffffff9c00a87947 */ /* 0x000fea000383ffff */
.L_x_56:
[----:B------:R-:W-:Y:S07]  /*9330*/  MOV R0, UR11 ;  /* 0x0000000b00007c02 */ /* 0x000fee0008000f00 */
.L_x_146:
[----:B-1----:R1:W2:Y:S02]  /*9340*/  SYNCS.PHASECHK.TRANS64.TRYWAIT P0, [R0+URZ], R2 ;  /* 0x00000002000075a7 */ /* 0x0022a400080011ff */
[----:B--2---:R-:W-:Y:S05]  /*9350*/  @!P0 NANOSLEEP.SYNCS 0x989680 ;  /* 0x009896800000895d */ /* 0x004fea0003900000 */
[----:B------:R-:W2:Y:S02]  /*9360*/  @!P0 SYNCS.PHASECHK.TRANS64 P0, [R0+URZ], R2 ;  /* 0x00000002000085a7 */ /* 0x000ea400080010ff */
[----:B--2---:R-:W-:Y:S05]  /*9370*/  @!P0 BRA `(.L_x_146) ;  /* 0xfffffffc00f08947 */ /* 0x004fea000383ffff */
[----:B------:R-:W-:Y:S05]  /*9380*/  BRA `(.L_x_55) ;  /* 0xffffff9c00c47947 */ /* 0x000fea000383ffff */
.L_x_59:
[----:B------:R-:W-:-:S07]  /*9390*/  MOV R0, UR6 ;  /* 0x0000000600007c02 */ /* 0x000fce0008000f00 */
.L_x_147:
[----:B--2---:R2:W4:Y:S02]  /*93a0*/  SYNCS.PHASECHK.TRANS64.TRYWAIT P0, [R0+URZ], R2 ;  /* 0x00000002000075a7 */ /* 0x00452400080011ff */
[----:B----4-:R-:W-:Y:S05]  /*93b0*/  @!P0 NANOSLEEP.SYNCS 0x989680 ;  /* 0x009896800000895d */ /* 0x010fea0003900000 */
[----:B------:R-:W4:Y:S02]  /*93c0*/  @!P0 SYNCS.PHASECHK.TRANS64 P0, [R0+URZ], R2 ;  /* 0x00000002000085a7 */ /* 0x000f2400080010ff */
[----:B----4-:R-:W-:Y:S05]  /*93d0*/  @!P0 BRA `(.L_x_147) ;  /* 0xfffffffc00f08947 */ /* 0x010fea000383ffff */
[----:B------:R-:W-:Y:S05]  /*93e0*/  BRA `(.L_x_148) ;  /* 0xffffffa000f07947 */ /* 0x000fea000383ffff */
.L_x_60:
[----:B------:R-:W-:-:S07]  /*93f0*/  MOV R0, UR6 ;  /* 0x0000000600007c02 */ /* 0x000fce0008000f00 */
.L_x_149:
[----:B-1----:R1:W2:Y:S02]  /*9400*/  SYNCS.PHASECHK.TRANS64.TRYWAIT P0, [R0+URZ], R3 ;  /* 0x00000003000075a7 */ /* 0x0022a400080011ff */
[----:B--2---:R-:W-:Y:S05]  /*9410*/  @!P0 NANOSLEEP.SYNCS 0x989680 ;  /* 0x009896800000895d */ /* 0x004fea0003900000 */
[----:B------:R-:W2:Y:S02]  /*9420*/  @!P0 SYNCS.PHASECHK.TRANS64 P0, [R0+URZ], R3 ;  /* 0x00000003000085a7 */ /* 0x000ea400080010ff */
[----:B--2---:R-:W-:Y:S05]  /*9430*/  @!P0 BRA `(.L_x_149) ;  /* 0xfffffffc00f08947 */ /* 0x004fea000383ffff */
[----:B------:R-:W-:Y:S05]  /*9440*/  BRA `(.L_x_150) ;  /* 0xffffffa000fc7947 */ /* 0x000fea000383ffff */
.L_x_61:
[----:B------:R-:W-:-:S07]  /*9450*/  MOV R0, UR6 ;  /* 0x0000000600007c02 */ /* 0x000fce0008000f00 */
.L_x_151:
[----:B-1----:R1:W2:Y:S02]  /*9460*/  SYNCS.PHASECHK.TRANS64.TRYWAIT P0, [R0+URZ], R3 ;  /* 0x00000003000075a7 */ /* 0x0022a400080011ff */
[----:B--2---:R-:W-:Y:S05]  /*9470*/  @!P0 NANOSLEEP.SYNCS 0x989680 ;  /* 0x009896800000895d */ /* 0x004fea0003900000 */
[----:B------:R-:W2:Y:S02]  /*9480*/  @!P0 SYNCS.PHASECHK.TRANS64 P0, [R0+URZ], R3 ;  /* 0x00000003000085a7 */ /* 0x000ea400080010ff */
[----:B--2---:R-:W-:Y:S05]  /*9490*/  @!P0 BRA `(.L_x_151) ;  /* 0xfffffffc00f08947 */ /* 0x004fea000383ffff */
[----:B------:R-:W-:Y:S05]  /*94a0*/  BRA `(.L_x_152) ;  /* 0xffffffa400087947 */ /* 0x000fea000383ffff */
.L_x_62:
[----:B-1----:R-:W-:-:S07]  /*94b0*/  MOV R0, UR7 ;  /* 0x0000000700007c02 */ /* 0x002fce0008000f00 */
.L_x_153:
[----:B-1----:R1:W2:Y:S02]  /*94c0*/  SYNCS.PHASECHK.TRANS64.TRYWAIT P0, [R0+URZ], R2 ;  /* 0x00000002000075a7 */ /* 0x0022a400080011ff */
[----:B--2---:R-:W-:Y:S05]  /*94d0*/  @!P0 NANOSLEEP.SYNCS 0x989680 ;  /* 0x009896800000895d */ /* 0x004fea0003900000 */
[----:B------:R-:W2:Y:S02]  /*94e0*/  @!P0 SYNCS.PHASECHK.TRANS64 P0, [R0+URZ], R2 ;  /* 0x00000002000085a7 */ /* 0x000ea400080010ff */
[----:B--2---:R-:W-:Y:S05]  /*94f0*/  @!P0 BRA `(.L_x_153) ;  /* 0xfffffffc00f08947 */ /* 0x004fea000383ffff */
[----:B------:R-:W-:Y:S05]  /*9500*/  BRA `(.L_x_154) ;  /* 0xffffffa400147947 */ /* 0x000fea000383ffff */
.L_x_67:
[----:B--2---:R2:W3:Y:S02]  /*9510*/  SYNCS.PHASECHK.TRANS64.TRYWAIT P0, [R0+URZ+0x80], R2 ;  /* 0x00008002000075a7 */ /* 0x0044e400080011ff */
[----:B---3--:R-:W-:Y:S05]  /*9520*/  @!P0 NANOSLEEP.SYNCS 0x989680 ;  /* 0x009896800000895d */ /* 0x008fea0003900000 */
[----:B------:R-:W3:Y:S02]  /*9530*/  @!P0 SYNCS.PHASECHK.TRANS64 P0, [R0+URZ+0x80], R2 ;  /* 0x00008002000085a7 */ /* 0x000ee400080010ff */
[----:B---3--:R-:W-:Y:S05]  /*9540*/  @!P0 BRA `(.L_x_67) ;  /* 0xfffffffc00f08947 */ /* 0x008fea000383ffff */
[----:B------:R-:W-:Y:S05]  /*9550*/  BRA `(.L_x_155) ;  /* 0xffffffa800207947 */ /* 0x000fea000383ffff */
.L_x_70:
[----:B------:R-:W-:Y:S07]  /*9560*/  MOV R0, UR7 ;  /* 0x0000000700007c02 */ /* 0x000fee0008000f00 */
.L_x_156:
[----:B--2---:R2:W3:Y:S02]  /*9570*/  SYNCS.PHASECHK.TRANS64.TRYWAIT P0, [R0+URZ+0x78], R2 ;  /* 0x00007802000075a7 */ /* 0x0044e400080011ff */
[----:B---3--:R-:W-:Y:S05]  /*9580*/  @!P0 NANOSLEEP.SYNCS 0x989680 ;  /* 0x009896800000895d */ /* 0x008fea0003900000 */
[----:B------:R-:W3:Y:S02]  /*9590*/  @!P0 SYNCS.PHASECHK.TRANS64 P0, [R0+URZ+0x78], R2 ;  /* 0x00007802000085a7 */ /* 0x000ee400080010ff */
[----:B---3--:R-:W-:Y:S05]  /*95a0*/  @!P0 BRA `(.L_x_156) ;  /* 0xfffffffc00f08947 */ /* 0x008fea000383ffff */
[----:B------:R-:W-:Y:S05]  /*95b0*/  BRA `(.L_x_69) ;  /* 0xffffffac00007947 */ /* 0x000fea000383ffff */
.L_x_73:
[----:B------:R-:W-:Y:S07]  /*95c0*/  MOV R0, UR7 ;  /* 0x0000000700007c02 */ /* 0x000fee0008000f00 */
.L_x_157:
[----:B-1----:R1:W2:Y:S02]  /*95d0*/  SYNCS.PHASECHK.TRANS64.TRYWAIT P0, [R0+URZ+0x50], R14 ;  /* 0x0000500e000075a7 */ /* 0x0022a400080011ff */
[----:B--2---:R-:W-:Y:S05]  /*95e0*/  @!P0 NANOSLEEP.SYNCS 0x989680 ;  /* 0x009896800000895d */ /* 0x004fea0003900000 */
[----:B------:R-:W2:Y:S02]  /*95f0*/  @!P0 SYNCS.PHASECHK.TRANS64 P0, [R0+URZ+0x50], R14 ;  /* 0x0000500e000085a7 */ /* 0x000ea400080010ff */
[----:B--2---:R-:W-:Y:S05]  /*9600*/  @!P0 BRA `(.L_x_157) ;  /* 0xfffffffc00f08947 */ /* 0x004fea000383ffff */
[----:B------:R-:W-:Y:S05]  /*9610*/  BRA `(.L_x_158) ;  /* 0xffffffac00787947 */ /* 0x000fea000383ffff */
.L_x_74:
[----:B------:R-:W-:Y:S07]  /*9620*/  MOV R0, UR7 ;  /* 0x0000000700007c02 */ /* 0x000fee0008000f00 */
.L_x_159:
[----:B-1----:R1:W2:Y:S02]  /*9630*/  SYNCS.PHASECHK.TRANS64.TRYWAIT P0, [R0+URZ+0x58], R14 ;  /* 0x0000580e000075a7 */ /* 0x0022a400080011ff */
[----:B--2---:R-:W-:Y:S05]  /*9640*/  @!P0 NANOSLEEP.SYNCS 0x989680 ;  /* 0x009896800000895d */ /* 0x004fea0003900000 */
[----:B------:R-:W2:Y:S02]  /*9650*/  @!P0 SYNCS.PHASECHK.TRANS64 P0, [R0+URZ+0x58], R14 ;  /* 0x0000580e000085a7 */ /* 0x000ea400080010ff */
[----:B--2---:R-:W-:Y:S05]  /*9660*/  @!P0 BRA `(.L_x_159) ;  /* 0xfffffffc00f08947 */ /* 0x004fea000383ffff */
[----:B------:R-:W-:Y:S05]  /*9670*/  BRA `(.L_x_160) ;  /* 0xffffffac00b07947 */ /* 0x000fea000383ffff */
.L_x_75:
[----:B------:R-:W-:Y:S07]  /*9680*/  MOV R0, UR7 ;  /* 0x0000000700007c02 */ /* 0x000fee0008000f00 */
.L_x_161:
[----:B-1----:R1:W2:Y:S02]  /*9690*/  SYNCS.PHASECHK.TRANS64.TRYWAIT P0, [R0+URZ+0x60], R14 ;  /* 0x0000600e000075a7 */ /* 0x0022a400080011ff */
[----:B--2---:R-:W-:Y:S05]  /*96a0*/  @!P0 NANOSLEEP.SYNCS 0x989680 ;  /* 0x009896800000895d */ /* 0x004fea0003900000 */
[----:B------:R-:W2:Y:S02]  /*96b0*/  @!P0 SYNCS.PHASECHK.TRANS64 P0, [R0+URZ+0x60], R14 ;  /* 0x0000600e000085a7 */ /* 0x000ea400080010ff */
[----:B--2---:R-:W-:Y:S05]  /*96c0*/  @!P0 BRA `(.L_x_161) ;  /* 0xfffffffc00f08947 */ /* 0x004fea000383ffff */
[----:B------:R-:W-:Y:S05]  /*96d0*/  BRA `(.L_x_162) ;  /* 0xffffffac00f47947 */ /* 0x000fea000383ffff */
.L_x_76:
[----:B------:R-:W-:Y:S07]  /*96e0*/  MOV R0, UR7 ;  /* 0x0000000700007c02 */ /* 0x000fee0008000f00 */
.L_x_163:
[----:B-1----:R1:W2:Y:S02]  /*96f0*/  SYNCS.PHASECHK.TRANS64.TRYWAIT P0, [R0+URZ+0x68], R14 ;  /* 0x0000680e000075a7 */ /* 0x0022a400080011ff */
[----:B--2---:R-:W-:Y:S05]  /*9700*/  @!P0 NANOSLEEP.SYNCS 0x989680 ;  /* 0x009896800000895d */ /* 0x004fea0003900000 */
[----:B------:R-:W2:Y:S02]  /*9710*/  @!P0 SYNCS.PHASECHK.TRANS64 P0, [R0+URZ+0x68], R14 ;  /* 0x0000680e000085a7 */ /* 0x000ea400080010ff */
[----:B--2---:R-:W-:Y:S05]  /*9720*/  @!P0 BRA `(.L_x_163) ;  /* 0xfffffffc00f08947 */ /* 0x004fea000383ffff */
[----:B------:R-:W-:Y:S05]  /*9730*/  BRA `(.L_x_164) ;  /* 0xffffffb000787947 */ /* 0x000fea000383ffff */
.L_x_78:
[----:B------:R-:W-:-:S07]  /*9740*/  MOV R0, UR7 ;  /* 0x0000000700007c02 */ /* 0x000fce0008000f00 */
.L_x_165:
[----:B-1----:R1:W3:Y:S02]  /*9750*/  SYNCS.PHASECHK.TRANS64.TRYWAIT P0, [R0+URZ+0x50], R2 ;  /* 0x00005002000075a7 */ /* 0x0022e400080011ff */
[----:B---3--:R-:W-:Y:S05]  /*9760*/  @!P0 NANOSLEEP.SYNCS 0x989680 ;  /* 0x009896800000895d */ /* 0x008fea0003900000 */
[----:B------:R-:W3:Y:S02]  /*9770*/  @!P0 SYNCS.PHASECHK.TRANS64 P0, [R0+URZ+0x50], R2 ;  /* 0x00005002000085a7 */ /* 0x000ee400080010ff */
[----:B---3--:R-:W-:Y:S05]  /*9780*/  @!P0 BRA `(.L_x_165) ;  /* 0xfffffffc00f08947 */ /* 0x008fea000383ffff */
[----:B------:R-:W-:Y:S05]  /*9790*/  BRA `(.L_x_166) ;  /* 0xffffffb000e87947 */ /* 0x000fea000383ffff */
.L_x_79:
[----:B-1----:R-:W-:-:S07]  /*97a0*/  MOV R0, UR7 ;  /* 0x0000000700007c02 */ /* 0x002fce0008000f00 */
.L_x_167:
[----:B-1----:R1:W3:Y:S02]  /*97b0*/  SYNCS.PHASECHK.TRANS64.TRYWAIT P0, [R0+URZ+0x58], R2 ;  /* 0x00005802000075a7 */ /* 0x0022e400080011ff */
[----:B---3--:R-:W-:Y:S05]  /*97c0*/  @!P0 NANOSLEEP.SYNCS 0x989680 ;  /* 0x009896800000895d */ /* 0x008fea0003900000 */
[----:B------:R-:W3:Y:S02]  /*97d0*/  @!P0 SYNCS.PHASECHK.TRANS64 P0, [R0+URZ+0x58], R2 ;  /* 0x00005802000085a7 */ /* 0x000ee400080010ff */
[----:B---3--:R-:W-:Y:S05]  /*97e0*/  @!P0 BRA `(.L_x_167) ;  /* 0xfffffffc00f08947 */ /* 0x008fea000383ffff */
[----:B------:R-:W-:Y:S05]  /*97f0*/  BRA `(.L_x_168) ;  /* 0xffffffb000d87947 */ /* 0x000fea000383ffff */
.L_x_80:
[----:B-1----:R-:W-:-:S07]  /*9800*/  MOV R0, UR7 ;  /* 0x0000000700007c02 */ /* 0x002fce0008000f00 */
.L_x_169:
[----:B-1----:R1:W3:Y:S02]  /*9810*/  SYNCS.PHASECHK.TRANS64.TRYWAIT P0, [R0+URZ+0x60], R2 ;  /* 0x00006002000075a7 */ /* 0x0022e400080011ff */
[----:B---3--:R-:W-:Y:S05]  /*9820*/  @!P0 NANOSLEEP.SYNCS 0x989680 ;  /* 0x009896800000895d */ /* 0x008fea0003900000 */
[----:B------:R-:W3:Y:S02]  /*9830*/  @!P0 SYNCS.PHASECHK.TRANS64 P0, [R0+URZ+0x60], R2 ;  /* 0x00006002000085a7 */ /* 0x000ee400080010ff */
[----:B---3--:R-:W-:Y:S05]  /*9840*/  @!P0 BRA `(.L_x_169) ;  /* 0xfffffffc00f08947 */ /* 0x008fea000383ffff */
[----:B------:R-:W-:Y:S05]  /*9850*/  BRA `(.L_x_170) ;  /* 0xffffffb000c87947 */ /* 0x000fea000383ffff */
.L_x_82:
[----:B--2---:R2:W4:Y:S02]  /*9860*/  SYNCS.PHASECHK.TRANS64.TRYWAIT P0, [R0+URZ+0x80], R2 ;  /* 0x00008002000075a7 */ /* 0x00452400080011ff */
[----:B----4-:R-:W-:Y:S05]  /*9870*/  @!P0 NANOSLEEP.SYNCS 0x989680 ;  /* 0x009896800000895d */ /* 0x010fea0003900000 */
[----:B------:R-:W4:Y:S02]  /*9880*/  @!P0 SYNCS.PHASECHK.TRANS64 P0, [R0+URZ+0x80], R2 ;  /* 0x00008002000085a7 */ /* 0x000f2400080010ff */
[----:B----4-:R-:W-:Y:S05]  /*9890*/  @!P0 BRA `(.L_x_82) ;  /* 0xfffffffc00f08947 */ /* 0x010fea000383ffff */
[----:B------:R-:W-:Y:S05]  /*98a0*/  BRA `(.L_x_171) ;  /* 0xffffffb400907947 */ /* 0x000fea000383ffff */
.L_x_93:
[----:B-1----:R-:W-:Y:S04]  /*98b0*/  MOV R2, UR48 ;  /* 0x0000003000027c02 */ /* 0x002fe80008000f00 */
[----:B------:R1:W3:Y:S03]  /*98c0*/  SYNCS.PHASECHK.TRANS64.TRYWAIT P1, [R2+URZ+0x30], R3 ;  /* 0x00003003020075a7 */ /* 0x0002e600080211ff */
[----:B---3--:R-:W-:Y:S05]  /*98d0*/  @!P1 NANOSLEEP.SYNCS 0x989680 ;  /* 0x009896800000995d */ /* 0x008fea0003900000 */
[----:B------:R-:W3:Y:S02]  /*98e0*/  @!P1 SYNCS.PHASECHK.TRANS64 P1, [R2+URZ+0x30], R3 ;  /* 0x00003003020095a7 */ /* 0x000ee400080210ff */
[----:B---3--:R-:W-:Y:S05]  /*98f0*/  @!P1 BRA `(.L_x_93) ;  /* 0xfffffffc00ec9947 */ /* 0x008fea000383ffff */
[----:B------:R-:W-:Y:S05]  /*9900*/  BRA `(.L_x_92) ;  /* 0xffffffc0009c7947 */ /* 0x000fea000383ffff */
.L_x_95:
[----:B-1----:R1:W4:Y:S02]  /*9910*/  SYNCS.PHASECHK.TRANS64.TRYWAIT P0, [R64+URZ+0xa0], R0 ;  /* 0x0000a000400075a7 */ /* 0x00232400080011ff */
[----:B----4-:R-:W-:Y:S05]  /*9920*/  @!P0 NANOSLEEP.SYNCS 0x989680 ;  /* 0x009896800000895d */ /* 0x010fea0003900000 */
[----:B------:R-:W4:Y:S02]  /*9930*/  @!P0 SYNCS.PHASECHK.TRANS64 P0, [R64+URZ+0xa0], R0 ;  /* 0x0000a000400085a7 */ /* 0x000f2400080010ff */
[----:B----4-:R-:W-:Y:S05]  /*9940*/  @!P0 BRA `(.L_x_95) ;  /* 0xfffffffc00f08947 */ /* 0x010fea000383ffff */
[----:B------:R-:W-:Y:S05]  /*9950*/  BRA `(.L_x_94) ;  /* 0xffffffc000c47947 */ /* 0x000fea000383ffff */
.L_x_104:
[----:B--2---:R2:W4:Y:S02]  /*9960*/  SYNCS.PHASECHK.TRANS64.TRYWAIT P0, [R2+URZ+0x30], R0 ;  /* 0x00003000020075a7 */ /* 0x00452400080011ff */
[----:B----4-:R-:W-:Y:S05]  /*9970*/  @!P0 NANOSLEEP.SYNCS 0x989680 ;  /* 0x009896800000895d */ /* 0x010fea0003900000 */
[----:B------:R-:W4:Y:S02]  /*9980*/  @!P0 SYNCS.PHASECHK.TRANS64 P0, [R2+URZ+0x30], R0 ;  /* 0x00003000020085a7 */ /* 0x000f2400080010ff */
[----:B----4-:R-:W-:Y:S05]  /*9990*/  @!P0 BRA `(.L_x_104) ;  /* 0xfffffffc00f08947 */ /* 0x010fea000383ffff */
[----:B------:R-:W-:Y:S05]  /*99a0*/  BRA `(.L_x_103) ;  /* 0xffffffcc00a07947 */ /* 0x000fea000383ffff */
.L_x_112:
[----:B--2---:R2:W4:Y:S02]  /*99b0*/  SYNCS.PHASECHK.TRANS64.TRYWAIT P0, [R0+URZ+0x30], R6 ;  /* 0x00003006000075a7 */ /* 0x00452400080011ff */
[----:B----4-:R-:W-:Y:S05]  /*99c0*/  @!P0 NANOSLEEP.SYNCS 0x989680 ;  /* 0x009896800000895d */ /* 0x010fea0003900000 */
[----:B------:R-:W4:Y:S02]  /*99d0*/  @!P0 SYNCS.PHASECHK.TRANS64 P0, [R0+URZ+0x30], R6 ;  /* 0x00003006000085a7 */ /* 0x000f2400080010ff */
[----:B----4-:R-:W-:Y:S05]  /*99e0*/  @!P0 BRA `(.L_x_112) ;  /* 0xfffffffc00f08947 */ /* 0x010fea000383ffff */
[----:B------:R-:W-:Y:S05]  /*99f0*/  BRA `(.L_x_111) ;  /* 0xffffffd800a07947 */ /* 0x000fea000383ffff */
.L_x_120:
[----:B--2---:R2:W4:Y:S02]  /*9a00*/  SYNCS.PHASECHK.TRANS64.TRYWAIT P0, [R0+URZ+0x30], R5 ;  /* 0x00003005000075a7 */ /* 0x00452400080011ff */
[----:B----4-:R-:W-:Y:S05]  /*9a10*/  @!P0 NANOSLEEP.SYNCS 0x989680 ;  /* 0x009896800000895d */ /* 0x010fea0003900000 */
[----:B------:R-:W4:Y:S02]  /*9a20*/  @!P0 SYNCS.PHASECHK.TRANS64 P0, [R0+URZ+0x30], R5 ;  /* 0x00003005000085a7 */ /* 0x000f2400080010ff */
[----:B----4-:R-:W-:Y:S05]  /*9a30*/  @!P0 BRA `(.L_x_120) ;  /* 0xfffffffc00f08947 */ /* 0x010fea000383ffff */
[----:B------:R-:W-:Y:S05]  /*9a40*/  BRA `(.L_x_119) ;  /* 0xffffffe400a07947 */ /* 0x000fea000383ffff */
        .weak           $__internal_0_$__cuda_sm10x_tcgen05_guardrail_trap_col_being_dealloced_not_returned_by_alloc
        .type           $__internal_0_$__cuda_sm10x_tcgen05_guardrail_trap_col_being_dealloced_not_returned_by_alloc,@function
        .size           $__internal_0_$__cuda_sm10x_tcgen05_guardrail_trap_col_being_dealloced_not_returned_by_alloc,($__internal_1_$__cuda_sm10x_tcgen05_guardrail_trap_phase_invalid_during_alloc - $__internal_0_$__cuda_sm10x_tcgen05_guardrail_trap_col_being_dealloced_not_returned_by_alloc)
$__internal_0_$__cuda_sm10x_tcgen05_guardrail_trap_col_being_dealloced_not_returned_by_alloc:
[----:B------:R-:W-:Y:S05]  /*9a50*/  BPT.TRAP 0x1 ;  /* 0x000000040000795c */ /* 0x000fea0000300000 */
[----:B------:R-:W-:-:S04]  /*9a60*/  HFMA2 R3, -RZ, RZ, 0, 0 ;  /* 0x00000000ff037431 */ /* 0x000fc800000001ff */
[----:B------:R-:W-:Y:S05]  /*9a70*/  RET.REL.NODEC R2 `(_ZN7cutlass13device_kernelINS_4gemm6kernel13GemmUniversalIN4cute5tupleIJiiiiEEENS1_10collective13CollectiveMmaINS1_35MainloopSm100TmaUmmaWarpSpecializedILi3ELi2ELi4ENS5_IJNS4_1CILi1EEESB_SB_EEEEENS5_IJNSA_ILi128EEESE_SE_EEENS_6half_tENS5_IJlSB_lEEESG_SH_NS4_8TiledMMAINS4_8MMA_AtomIJNS4_20SM100_MMA_F16BF16_SSISG_SG_fLi128ELi128ELNS4_4UMMA5MajorE0ELSM_0ELNSL_7ScaleInE0ELSN_0EEEEEENS4_6LayoutISC_NS5_IJNSA_ILi0EEESR_SR_EEEEENS5_IJNS4_10UnderscoreESU_SU_EEEEENS4_13SM90_TMA_LOADENS4_14ComposedLayoutINS4_7SwizzleILi3ELi4ELi3EEENS4_18smem_ptr_flag_bitsILi16EEENSQ_INS5_IJNSA_ILi8EEENSA_ILi64EEEEEENS5_IJS14_SB_EEEEEEEvNS4_8identityESX_S18_vS19_EENS_8epilogue10collective18CollectiveEpilogueINS1B_23Sm100TmaWarpSpecializedILi4ELi2ELi32ELb1ELb0EEEJSF_NS5_IJNSQ_ISE_SB_EENSQ_INSA_ILi32EEESB_EEEEESG_SH_SG_SH_NS1B_6fusion15FusionCallbacksIS1F_NS1K_17LinearCombinationISG_fSG_fLNS_15FloatRoundStyleE2EEESF_S1J_JEEENS4_5SM1004TMEM4LOAD26SM100_TMEM_LOAD_32dp32b32xESX_NSY_INSZ_ILi2ELi4ELi3EEES12_NSQ_INS5_IJS13_S1H_EEENS5_IJS1H_SB_EEEEEEENS4_39AutoVectorizingCopyWithAssumedAlignmentILi128EEENS4_14SM90_TMA_STOREES1Y_S20_S20_EEEvvEEEEvNT_6ParamsE) ;  /* 0xffffff6402607950 */ /* 0x000fea0003c3ffff */
        .weak           $__internal_1_$__cuda_sm10x_tcgen05_guardrail_trap_phase_invalid_during_alloc
        .type           $__internal_1_$__cuda_sm10x_tcgen05_guardrail_trap_phase_invalid_during_alloc,@function
        .size           $__internal_1_$__cuda_sm10x_tcgen05_guardrail_trap_phase_invalid_during_alloc,($__internal_2_$__cuda_sm10x_tcgen05_guardrail_trap_unallocated_columns_being_dealloced - $__internal_1_$__cuda_sm10x_tcgen05_guardrail_trap_phase_invalid_during_alloc)
$__internal_1_$__cuda_sm10x_tcgen05_guardrail_trap_phase_invalid_during_alloc:
[----:B------:R-:W-:Y:S05]  /*9a80*/  BPT.TRAP 0x1 ;  /* 0x000000040000795c */ /* 0x000fea0000300000 */
[----:B------:R-:W-:-:S04]  /*9a90*/  MOV R3, 0x0 ;  /* 0x0000000000037802 */ /* 0x000fc80000000f00 */
[----:B------:R-:W-:Y:S05]  /*9aa0*/  RET.REL.NODEC R2 `(_ZN7cutlass13device_kernelINS_4gemm6kernel13GemmUniversalIN4cute5tupleIJiiiiEEENS1_10collective13CollectiveMmaINS1_35MainloopSm100TmaUmmaWarpSpecializedILi3ELi2ELi4ENS5_IJNS4_1CILi1EEESB_SB_EEEEENS5_IJNSA_ILi128EEESE_SE_EEENS_6half_tENS5_IJlSB_lEEESG_SH_NS4_8TiledMMAINS4_8MMA_AtomIJNS4_20SM100_MMA_F16BF16_SSISG_SG_fLi128ELi128ELNS4_4UMMA5MajorE0ELSM_0ELNSL_7ScaleInE0ELSN_0EEEEEENS4_6LayoutISC_NS5_IJNSA_ILi0EEESR_SR_EEEEENS5_IJNS4_10UnderscoreESU_SU_EEEEENS4_13SM90_TMA_LOADENS4_14ComposedLayoutINS4_7SwizzleILi3ELi4ELi3EEENS4_18smem_ptr_flag_bitsILi16EEENSQ_INS5_IJNSA_ILi8EEENSA_ILi64EEEEEENS5_IJS14_SB_EEEEEEEvNS4_8identityESX_S18_vS19_EENS_8epilogue10collective18CollectiveEpilogueINS1B_23Sm100TmaWarpSpecializedILi4ELi2ELi32ELb1ELb0EEEJSF_NS5_IJNSQ_ISE_SB_EENSQ_INSA_ILi32EEESB_EEEEESG_SH_SG_SH_NS1B_6fusion15FusionCallbacksIS1F_NS1K_17LinearCombinationISG_fSG_fLNS_15FloatRoundStyleE2EEESF_S1J_JEEENS4_5SM1004TMEM4LOAD26SM100_TMEM_LOAD_32dp32b32xESX_NSY_INSZ_ILi2ELi4ELi3EEES12_NSQ_INS5_IJS13_S1H_EEENS5_IJS1H_SB_EEEEEEENS4_39AutoVectorizingCopyWithAssumedAlignmentILi128EEENS4_14SM90_TMA_STOREES1Y_S20_S20_EEEvvEEEEvNT_6ParamsE) ;  /* 0xffffff6402547950 */ /* 0x000fea0003c3ffff */
        .weak           $__internal_2_$__cuda_sm10x_tcgen05_guardrail_trap_unallocated_columns_being_dealloced
        .type           $__internal_2_$__cuda_sm10x_tcgen05_guardrail_trap_unallocated_columns_being_dealloced,@function
        .size           $__internal_2_$__cuda_sm10x_tcgen05_guardrail_trap_unallocated_columns_being_dealloced,(.L_x_173 - $__internal_2_$__cuda_sm10x_tcgen05_guardrail_trap_unallocated_columns_being_dealloced)
$__internal_2_$__cuda_sm10x_tcgen05_guardrail_trap_unallocated_columns_being_dealloced:
[----:B------:R-:W-:Y:S05]  /*9ab0*/  BPT.TRAP 0x1 ;  /* 0x000000040000795c */ /* 0x000fea0000300000 */
[----:B------:R-:W-:-:S04]  /*9ac0*/  HFMA2 R3, -RZ, RZ, 0, 0 ;  /* 0x00000000ff037431 */ /* 0x000fc800000001ff */
[----:B------:R-:W-:Y:S05]  /*9ad0*/  RET.REL.NODEC R2 `(_ZN7cutlass13device_kernelINS_4gemm6kernel13GemmUniversalIN4cute5tupleIJiiiiEEENS1_10collective13CollectiveMmaINS1_35MainloopSm100TmaUmmaWarpSpecializedILi3ELi2ELi4ENS5_IJNS4_1CILi1EEESB_SB_EEEEENS5_IJNSA_ILi128EEESE_SE_EEENS_6half_tENS5_IJlSB_lEEESG_SH_NS4_8TiledMMAINS4_8MMA_AtomIJNS4_20SM100_MMA_F16BF16_SSISG_SG_fLi128ELi128ELNS4_4UMMA5MajorE0ELSM_0ELNSL_7ScaleInE0ELSN_0EEEEEENS4_6LayoutISC_NS5_IJNSA_ILi0EEESR_SR_EEEEENS5_IJNS4_10UnderscoreESU_SU_EEEEENS4_13SM90_TMA_LOADENS4_14ComposedLayoutINS4_7SwizzleILi3ELi4ELi3EEENS4_18smem_ptr_flag_bitsILi16EEENSQ_INS5_IJNSA_ILi8EEENSA_ILi64EEEEEENS5_IJS14_SB_EEEEEEEvNS4_8identityESX_S18_vS19_EENS_8epilogue10collective18CollectiveEpilogueINS1B_23Sm100TmaWarpSpecializedILi4ELi2ELi32ELb1ELb0EEEJSF_NS5_IJNSQ_ISE_SB_EENSQ_INSA_ILi32EEESB_EEEEESG_SH_SG_SH_NS1B_6fusion15FusionCallbacksIS1F_NS1K_17LinearCombinationISG_fSG_fLNS_15FloatRoundStyleE2EEESF_S1J_JEEENS4_5SM1004TMEM4LOAD26SM100_TMEM_LOAD_32dp32b32xESX_NSY_INSZ_ILi2ELi4ELi3EEES12_NSQ_INS5_IJS13_S1H_EEENS5_IJS1H_SB_EEEEEEENS4_39AutoVectorizingCopyWithAssumedAlignmentILi128EEENS4_14SM90_TMA_STOREES1Y_S20_S20_EEEvvEEEEvNT_6ParamsE) ;  /* 0xffffff6402487950 */ /* 0x000fea0003c3ffff */
.L_x_172:
[----:B------:R-:W-:-:S00]  /*9ae0*/  BRA `(.L_x_172) ;  /* 0xfffffffc00fc7947 */ /* 0x000fc0000383ffff */
[----:B------:R-:W-:-:S00]  /*9af0*/  NOP ;  /* 0x0000000000007918 */ /* 0x000fc00000000000 */
        /* <DEDUP_REMOVED lines=8> */
.L_x_173:


//--------------------- .nv.global.init           --------------------------
	.section	.nv.global.init,"aw",@progbits
.nv.global.init:
	.type		$str$27,@object
	.size		$str$27,($str$28 - $str$27)
$str$27:
        /*0000*/ 	.byte	0x28, 0x61, 0x64, 0x64, 0x72, 0x65, 0x73, 0x73, 0x20, 0x26, 0x20, 0x6d, 0x61, 0x73, 0x6b, 0x29
        /*0010*/ 	.byte	0x20, 0x3d, 0x3d, 0x20, 0x30, 0x00
	.type		$str$28,@object
	.size		$str$28,($str$26 - $str$28)
$str$28:
        /*0016*/ 	.byte	0x2f, 0x74, 0x6d, 0x70, 0x2f, 0x63, 0x75, 0x74, 0x6c, 0x61, 0x73, 0x73, 0x5f, 0x73, 0x77, 0x65
        /*0026*/ 	.byte	0x65, 0x70, 0x5f, 0x73, 0x72, 0x63, 0x2f, 0x69, 0x6e, 0x63, 0x6c, 0x75, 0x64, 0x65, 0x2f, 0x63
        /*0036*/ 	.byte	0x75, 0x74, 0x65, 0x2f, 0x70, 0x6f, 0x69, 0x6e, 0x74, 0x65, 0x72, 0x5f, 0x66, 0x6c, 0x61, 0x67
        /*0046*/ 	.byte	0x67, 0x65, 0x64, 0x2e, 0x68, 0x70, 0x70, 0x00
	.type		$str$26,@object
	.size		$str$26,($str$25 - $str$26)
$str$26:
        /*004e*/ 	.byte	0x2f, 0x74, 0x6d, 0x70, 0x2f, 0x63, 0x75, 0x74, 0x6c, 0x61, 0x73, 0x73, 0x5f, 0x73, 0x77, 0x65
        /*005e*/ 	.byte	0x65, 0x70, 0x5f, 0x73, 0x72, 0x63, 0x2f, 0x69, 0x6e, 0x63, 0x6c, 0x75, 0x64, 0x65, 0x2f, 0x63
        /*006e*/ 	.byte	0x75, 0x74, 0x65, 0x2f, 0x61, 0x74, 0x6f, 0x6d, 0x2f, 0x63, 0x6f, 0x70, 0x79, 0x5f, 0x74, 0x72
        /*007e*/ 	.byte	0x61, 0x69, 0x74, 0x73, 0x5f, 0x73, 0x6d, 0x31, 0x30, 0x30, 0x2e, 0x68, 0x70, 0x70, 0x00
	.type		$str$25,@object
	.size		$str$25,(__unnamed_1 - $str$25)
$str$25:
        /*008d*/ 	.byte	0x28, 0x28, 0x75, 0x69, 0x6e, 0x74, 0x33, 0x32, 0x5f, 0x74, 0x28, 0x74, 0x68, 0x72, 0x65, 0x61
        /*009d*/ 	.byte	0x64, 0x49, 0x64, 0x78, 0x2e, 0x78, 0x29, 0x20, 0x2f, 0x20, 0x33, 0x32, 0x29, 0x20, 0x25, 0x20
        /*00ad*/ 	.byte	0x34, 0x29, 0x20, 0x3d, 0x3d, 0x20, 0x28, 0x28, 0x28, 0x74, 0x6d, 0x65, 0x6d, 0x5f, 0x61, 0x64
        /*00bd*/ 	.byte	0x64, 0x72, 0x20, 0x3e, 0x3e, 0x20, 0x31, 0x36, 0x29, 0x20, 0x2f, 0x20, 0x33, 0x32, 0x29, 0x20
        /*00cd*/ 	.byte	0x25, 0x20, 0x34, 0x29, 0x00
	.type		__unnamed_1,@object
	.size		__unnamed_1,(__unnamed_2 - __unnamed_1)
__unnamed_1:
        /*00d2*/ 	.byte	0x61, 0x75, 0x74, 0x6f, 0x20, 0x63, 0x75, 0x74, 0x65, 0x3a, 0x3a, 0x61, 0x73, 0x5f, 0x70, 0x6f
        /* <DEDUP_REMOVED lines=24> */
        /*0262*/ 	.byte	0x3e, 0x3e, 0x3e, 0x3e, 0x5d, 0x00
	.type		__unnamed_2,@object
	.size		__unnamed_2,(.L_2 - __unnamed_2)
__unnamed_2:
        /* <DEDUP_REMOVED lines=42> */
        /*0508*/ 	.byte	0x3e, 0x3e, 0x5d, 0x00
.L_2:


//--------------------- .nv.shared._ZN7cutlass13device_kernelINS_4gemm6kernel13GemmUniversalIN4cute5tupleIJiiiiEEENS1_10collective13CollectiveMmaINS1_35MainloopSm100TmaUmmaWarpSpecializedILi3ELi2ELi4ENS5_IJNS4_1CILi1EEESB_SB_EEEEENS5_IJNSA_ILi128EEESE_SE_EEENS_6half_tENS5_IJlSB_lEEESG_SH_NS4_8TiledMMAINS4_8MMA_AtomIJNS4_20SM100_MMA_F16BF16_SSISG_SG_fLi128ELi128ELNS4_4UMMA5MajorE0ELSM_0ELNSL_7ScaleInE0ELSN_0EEEEEENS4_6LayoutISC_NS5_IJNSA_ILi0EEESR_SR_EEEEENS5_IJNS4_10UnderscoreESU_SU_EEEEENS4_13SM90_TMA_LOADENS4_14ComposedLayoutINS4_7SwizzleILi3ELi4ELi3EEENS4_18smem_ptr_flag_bitsILi16EEENSQ_INS5_IJNSA_ILi8EEENSA_ILi64EEEEEENS5_IJS14_SB_EEEEEEEvNS4_8identityESX_S18_vS19_EENS_8epilogue10collective18CollectiveEpilogueINS1B_23Sm100TmaWarpSpecializedILi4ELi2ELi32ELb1ELb0EEEJSF_NS5_IJNSQ_ISE_SB_EENSQ_INSA_ILi32EEESB_EEEEESG_SH_SG_SH_NS1B_6fusion15FusionCallbacksIS1F_NS1K_17LinearCombinationISG_fSG_fLNS_15FloatRoundStyleE2EEESF_S1J_JEEENS4_5SM1004TMEM4LOAD26SM100_TMEM_LOAD_32dp32b32xESX_NSY_INSZ_ILi2ELi4ELi3EEES12_NSQ_INS5_IJS13_S1H_EEENS5_IJS1H_SB_EEEEEEENS4_39AutoVectorizingCopyWithAssumedAlignmentILi128EEENS4_14SM90_TMA_STOREES1Y_S20_S20_EEEvvEEEEvNT_6ParamsE --------------------------
	.section	.nv.shared._ZN7cutlass13device_kernelINS_4gemm6kernel13GemmUniversalIN4cute5tupleIJiiiiEEENS1_10collective13CollectiveMmaINS1_35MainloopSm100TmaUmmaWarpSpecializedILi3ELi2ELi4ENS5_IJNS4_1CILi1EEESB_SB_EEEEENS5_IJNSA_ILi128EEESE_SE_EEENS_6half_tENS5_IJlSB_lEEESG_SH_NS4_8TiledMMAINS4_8MMA_AtomIJNS4_20SM100_MMA_F16BF16_SSISG_SG_fLi128ELi128ELNS4_4UMMA5MajorE0ELSM_0ELNSL_7ScaleInE0ELSN_0EEEEEENS4_6LayoutISC_NS5_IJNSA_ILi0EEESR_SR_EEEEENS5_IJNS4_10UnderscoreESU_SU_EEEEENS4_13SM90_TMA_LOADENS4_14ComposedLayoutINS4_7SwizzleILi3ELi4ELi3EEENS4_18smem_ptr_flag_bitsILi16EEENSQ_INS5_IJNSA_ILi8EEENSA_ILi64EEEEEENS5_IJS14_SB_EEEEEEEvNS4_8identityESX_S18_vS19_EENS_8epilogue10collective18CollectiveEpilogueINS1B_23Sm100TmaWarpSpecializedILi4ELi2ELi32ELb1ELb0EEEJSF_NS5_IJNSQ_ISE_SB_EENSQ_INSA_ILi32EEESB_EEEEESG_SH_SG_SH_NS1B_6fusion15FusionCallbacksIS1F_NS1K_17LinearCombinationISG_fSG_fLNS_15FloatRoundStyleE2EEESF_S1J_JEEENS4_5SM1004TMEM4LOAD26SM100_TMEM_LOAD_32dp32b32xESX_NSY_INSZ_ILi2ELi4ELi3EEES12_NSQ_INS5_IJS13_S1H_EEENS5_IJS1H_SB_EEEEEEENS4_39AutoVectorizingCopyWithAssumedAlignmentILi128EEENS4_14SM90_TMA_STOREES1Y_S20_S20_EEEvvEEEEvNT_6ParamsE,"aw",@nobits
	.sectionflags	@""
	.align	16
	.zero		1024


//--------------------- .nv.shared.reserved.0     --------------------------
	.section	.nv.shared.reserved.0,"aw",@nobits
	.weak		__nv_reservedSMEM_offset_0_alias
	.size		__nv_reservedSMEM_offset_0_alias, 0, 64
	.other		__nv_reservedSMEM_offset_0_alias,@"STO_CUDA_RESERVED_SHARED STV_DEFAULT"
__nv_reservedSMEM_offset_0_alias:
	.zero		0
.nv.shared.reserved.0:
	.zero		64
	.weak		__nv_reservedSMEM_tcgen05_partition
	.type		__nv_reservedSMEM_tcgen05_partition,@object
	.size		__nv_reservedSMEM_tcgen05_partition,(.L_0 - __nv_reservedSMEM_tcgen05_partition)
__nv_reservedSMEM_tcgen05_partition:
	.zero		32
.L_0:


//--------------------- .nv.global                --------------------------
	.section	.nv.global,"aw",@nobits
.nv.global:
	.type		_ZN40_INTERNAL_832094f4_4_k_cu_169d36a0_293324cute1_E,@object
	.size		_ZN40_INTERNAL_832094f4_4_k_cu_169d36a0_293324cute1_E,(_ZN40_INTERNAL_832094f4_4_k_cu_169d36a0_293324cuda3std3__45__cpo6cbeginE - _ZN40_INTERNAL_832094f4_4_k_cu_169d36a0_293324cute1_E)
_ZN40_INTERNAL_832094f4_4_k_cu_169d36a0_293324cute1_E:
	.zero		1
	.type		_ZN40_INTERNAL_832094f4_4_k_cu_169d36a0_293324cuda3std3__45__cpo6cbeginE,@object
	.size		_ZN40_INTERNAL_832094f4_4_k_cu_169d36a0_293324cuda3std3__45__cpo6cbeginE,(_ZN40_INTERNAL_832094f4_4_k_cu_169d36a0_293324cuda3std3__48in_placeE - _ZN40_INTERNAL_832094f4_4_k_cu_169d36a0_293324cuda3std3__45__cpo6cbeginE)
_ZN40_INTERNAL_832094f4_4_k_cu_169d36a0_293324cuda3std3__45__cpo6cbeginE:
	.zero		1
	.type		_ZN40_INTERNAL_832094f4_4_k_cu_169d36a0_293324cuda3std3__48in_placeE,@object
	.size		_ZN40_INTERNAL_832094f4_4_k_cu_169d36a0_293324cuda3std3__48in_placeE,(_ZN40_INTERNAL_832094f4_4_k_cu_169d36a0_293324cuda3std6ranges3__45__cpo9iter_moveE - _ZN40_INTERNAL_832094f4_4_k_cu_169d36a0_293324cuda3std3__48in_placeE)
_ZN40_INTERNAL_832094f4_4_k_cu_169d36a0_293324cuda3std3__48in_placeE:
	.zero		1
	.type		_ZN40_INTERNAL_832094f4_4_k_cu_169d36a0_293324cuda3std6ranges3__45__cpo9iter_moveE,@object
	.size		_ZN40_INTERNAL_832094f4_4_k_cu_169d36a0_293324cuda3std6ranges3__45__cpo9iter_moveE,(_ZN40_INTERNAL_832094f4_4_k_cu_169d36a0_293324cuda3std3__45__cpo5beginE - _ZN40_INTERNAL_832094f4_4_k_cu_169d36a0_293324cuda3std6ranges3__45__cpo9iter_moveE)
_ZN40_INTERNAL_832094f4_4_k_cu_169d36a0_293324cuda3std6ranges3__45__cpo9iter_moveE:
	.zero		1
	.type		_ZN40_INTERNAL_832094f4_4_k_cu_169d36a0_293324cuda3std3__45__cpo5beginE,@object
	.size		_ZN40_INTERNAL_832094f4_4_k_cu_169d36a0_293324cuda3std3__45__cpo5beginE,(_ZN40_INTERNAL_832094f4_4_k_cu_169d36a0_293324cuda3std3__442_GLOBAL__N__832094f4_4_k_cu_169d36a0_293326ignoreE - _ZN40_INTERNAL_832094f4_4_k_cu_169d36a0_293324cuda3std3__45__cpo5beginE)
_ZN40_INTERNAL_832094f4_4_k_cu_169d36a0_293324cuda3std3__45__cpo5beginE:
	.zero		1
	.type		_ZN40_INTERNAL_832094f4_4_k_cu_169d36a0_293324cuda3std3__442_GLOBAL__N__832094f4_4_k_cu_169d36a0_293326ignoreE,@object
	.size		_ZN40_INTERNAL_832094f4_4_k_cu_169d36a0_293324cuda3std3__442_GLOBAL__N__832094f4_4_k_cu_169d36a0_293326ignoreE,(_ZN40_INTERNAL_832094f4_4_k_cu_169d36a0_293324cute7productE - _ZN40_INTERNAL_832094f4_4_k_cu_169d36a0_293324cuda3std3__442_GLOBAL__N__832094f4_4_k_cu_169d36a0_293326ignoreE)
_ZN40_INTERNAL_832094f4_4_k_cu_169d36a0_293324cuda3std3__442_GLOBAL__N__832094f4_4_k_cu_169d36a0_293326ignoreE:
	.zero		1
	.type		_ZN40_INTERNAL_832094f4_4_k_cu_169d36a0_293324cute7productE,@object
	.size		_ZN40_INTERNAL_832094f4_4_k_cu_169d36a0_293324cute7productE,(_ZN40_INTERNAL_832094f4_4_k_cu_169d36a0_293324cuda3std3__45__cpo3endE - _ZN40_INTERNAL_832094f4_4_k_cu_169d36a0_293324cute7productE)
_ZN40_INTERNAL_832094f4_4_k_cu_169d36a0_293324cute7productE:
	.zero		1
	.type		_ZN40_INTERNAL_832094f4_4_k_cu_169d36a0_293324cuda3std3__45__cpo3endE,@object
	.size		_ZN40_INTERNAL_832094f4_4_k_cu_169d36a0_293324cuda3std3__45__cpo3endE,(_ZN40_INTERNAL_832094f4_4_k_cu_169d36a0_293324cuda3std3__419piecewise_constructE - _ZN40_INTERNAL_832094f4_4_k_cu_169d36a0_293324cuda3std3__45__cpo3endE)
_ZN40_INTERNAL_832094f4_4_k_cu_169d36a0_293324cuda3std3__45__cpo3endE:
	.zero		1
	.type		_ZN40_INTERNAL_832094f4_4_k_cu_169d36a0_293324cuda3std3__419piecewise_constructE,@object
	.size		_ZN40_INTERNAL_832094f4_4_k_cu_169d36a0_293324cuda3std3__419piecewise_constructE,(_ZN40_INTERNAL_832094f4_4_k_cu_169d36a0_293324cuda3std3__45__cpo4cendE - _ZN40_INTERNAL_832094f4_4_k_cu_169d36a0_293324cuda3std3__419piecewise_constructE)
_ZN40_INTERNAL_832094f4_4_k_cu_169d36a0_293324cuda3std3__419piecewise_constructE:
	.zero		1
	.type		_ZN40_INTERNAL_832094f4_4_k_cu_169d36a0_293324cuda3std3__45__cpo4cendE,@object
	.size		_ZN40_INTERNAL_832094f4_4_k_cu_169d36a0_293324cuda3std3__45__cpo4cendE,(_ZN40_INTERNAL_832094f4_4_k_cu_169d36a0_293324cuda3std6ranges3__45__cpo4swapE - _ZN40_INTERNAL_832094f4_4_k_cu_169d36a0_293324cuda3std3__45__cpo4cendE)
_ZN40_INTERNAL_832094f4_4_k_cu_169d36a0_293324cuda3std3__45__cpo4cendE:
	.zero		1
	.type		_ZN40_INTERNAL_832094f4_4_k_cu_169d36a0_293324cuda3std6ranges3__45__cpo4swapE,@object
	.size		_ZN40_INTERNAL_832094f4_4_k_cu_169d36a0_293324cuda3std6ranges3__45__cpo4swapE,(.L_10 - _ZN40_INTERNAL_832094f4_4_k_cu_169d36a0_293324cuda3std6ranges3__45__cpo4swapE)
_ZN40_INTERNAL_832094f4_4_k_cu_169d36a0_293324cuda3std6ranges3__45__cpo4swapE:
	.zero		1
.L_10:


//--------------------- .nv.constant0._ZN7cutlass13device_kernelINS_4gemm6kernel13GemmUniversalIN4cute5tupleIJiiiiEEENS1_10collective13CollectiveMmaINS1_35MainloopSm100TmaUmmaWarpSpecializedILi3ELi2ELi4ENS5_IJNS4_1CILi1EEESB_SB_EEEEENS5_IJNSA_ILi128EEESE_SE_EEENS_6half_tENS5_IJlSB_lEEESG_SH_NS4_8TiledMMAINS4_8MMA_AtomIJNS4_20SM100_MMA_F16BF16_SSISG_SG_fLi128ELi128ELNS4_4UMMA5MajorE0ELSM_0ELNSL_7ScaleInE0ELSN_0EEEEEENS4_6LayoutISC_NS5_IJNSA_ILi0EEESR_SR_EEEEENS5_IJNS4_10UnderscoreESU_SU_EEEEENS4_13SM90_TMA_LOADENS4_14ComposedLayoutINS4_7SwizzleILi3ELi4ELi3EEENS4_18smem_ptr_flag_bitsILi16EEENSQ_INS5_IJNSA_ILi8EEENSA_ILi64EEEEEENS5_IJS14_SB_EEEEEEEvNS4_8identityESX_S18_vS19_EENS_8epilogue10collective18CollectiveEpilogueINS1B_23Sm100TmaWarpSpecializedILi4ELi2ELi32ELb1ELb0EEEJSF_NS5_IJNSQ_ISE_SB_EENSQ_INSA_ILi32EEESB_EEEEESG_SH_SG_SH_NS1B_6fusion15FusionCallbacksIS1F_NS1K_17LinearCombinationISG_fSG_fLNS_15FloatRoundStyleE2EEESF_S1J_JEEENS4_5SM1004TMEM4LOAD26SM100_TMEM_LOAD_32dp32b32xESX_NSY_INSZ_ILi2ELi4ELi3EEES12_NSQ_INS5_IJS13_S1H_EEENS5_IJS1H_SB_EEEEEEENS4_39AutoVectorizingCopyWithAssumedAlignmentILi128EEENS4_14SM90_TMA_STOREES1Y_S20_S20_EEEvvEEEEvNT_6ParamsE --------------------------
	.section	.nv.constant0._ZN7cutlass13device_kernelINS_4gemm6kernel13GemmUniversalIN4cute5tupleIJiiiiEEENS1_10collective13CollectiveMmaINS1_35MainloopSm100TmaUmmaWarpSpecializedILi3ELi2ELi4ENS5_IJNS4_1CILi1EEESB_SB_EEEEENS5_IJNSA_ILi128EEESE_SE_EEENS_6half_tENS5_IJlSB_lEEESG_SH_NS4_8TiledMMAINS4_8MMA_AtomIJNS4_20SM100_MMA_F16BF16_SSISG_SG_fLi128ELi128ELNS4_4UMMA5MajorE0ELSM_0ELNSL_7ScaleInE0ELSN_0EEEEEENS4_6LayoutISC_NS5_IJNSA_ILi0EEESR_SR_EEEEENS5_IJNS4_10UnderscoreESU_SU_EEEEENS4_13SM90_TMA_LOADENS4_14ComposedLayoutINS4_7SwizzleILi3ELi4ELi3EEENS4_18smem_ptr_flag_bitsILi16EEENSQ_INS5_IJNSA_ILi8EEENSA_ILi64EEEEEENS5_IJS14_SB_EEEEEEEvNS4_8identityESX_S18_vS19_EENS_8epilogue10collective18CollectiveEpilogueINS1B_23Sm100TmaWarpSpecializedILi4ELi2ELi32ELb1ELb0EEEJSF_NS5_IJNSQ_ISE_SB_EENSQ_INSA_ILi32EEESB_EEEEESG_SH_SG_SH_NS1B_6fusion15FusionCallbacksIS1F_NS1K_17LinearCombinationISG_fSG_fLNS_15FloatRoundStyleE2EEESF_S1J_JEEENS4_5SM1004TMEM4LOAD26SM100_TMEM_LOAD_32dp32b32xESX_NSY_INSZ_ILi2ELi4ELi3EEES12_NSQ_INS5_IJS13_S1H_EEENS5_IJS1H_SB_EEEEEEENS4_39AutoVectorizingCopyWithAssumedAlignmentILi128EEENS4_14SM90_TMA_STOREES1Y_S20_S20_EEEvvEEEEvNT_6ParamsE,"a",@progbits
	.sectionflags	@""
	.align	4
.nv.constant0._ZN7cutlass13device_kernelINS_4gemm6kernel13GemmUniversalIN4cute5tupleIJiiiiEEENS1_10collective13CollectiveMmaINS1_35MainloopSm100TmaUmmaWarpSpecializedILi3ELi2ELi4ENS5_IJNS4_1CILi1EEESB_SB_EEEEENS5_IJNSA_ILi128EEESE_SE_EEENS_6half_tENS5_IJlSB_lEEESG_SH_NS4_8TiledMMAINS4_8MMA_AtomIJNS4_20SM100_MMA_F16BF16_SSISG_SG_fLi128ELi128ELNS4_4UMMA5MajorE0ELSM_0ELNSL_7ScaleInE0ELSN_0EEEEEENS4_6LayoutISC_NS5_IJNSA_ILi0EEESR_SR_EEEEENS5_IJNS4_10UnderscoreESU_SU_EEEEENS4_13SM90_TMA_LOADENS4_14ComposedLayoutINS4_7SwizzleILi3ELi4ELi3EEENS4_18smem_ptr_flag_bitsILi16EEENSQ_INS5_IJNSA_ILi8EEENSA_ILi64EEEEEENS5_IJS14_SB_EEEEEEEvNS4_8identityESX_S18_vS19_EENS_8epilogue10collective18CollectiveEpilogueINS1B_23Sm100TmaWarpSpecializedILi4ELi2ELi32ELb1ELb0EEEJSF_NS5_IJNSQ_ISE_SB_EENSQ_INSA_ILi32EEESB_EEEEESG_SH_SG_SH_NS1B_6fusion15FusionCallbacksIS1F_NS1K_17LinearCombinationISG_fSG_fLNS_15FloatRoundStyleE2EEESF_S1J_JEEENS4_5SM1004TMEM4LOAD26SM100_TMEM_LOAD_32dp32b32xESX_NSY_INSZ_ILi2ELi4ELi3EEES12_NSQ_INS5_IJS13_S1H_EEENS5_IJS1H_SB_EEEEEEENS4_39AutoVectorizingCopyWithAssumedAlignmentILi128EEENS4_14SM90_TMA_STOREES1Y_S20_S20_EEEvvEEEEvNT_6ParamsE:
	.zero		2944


//--------------------- SYMBOLS --------------------------

	.type		.nv.reservedSmem.offset0,@object
	.size		.nv.reservedSmem.offset0,0x4
	.type		.nv.reservedSmem.cap,@object
	.size		.nv.reservedSmem.cap,0x4
	.type		__assertfail,@function
